//
// Generated by NVIDIA NVVM Compiler
//
// Compiler Build ID: CL-36424714
// Cuda compilation tools, release 13.0, V13.0.88
// Based on NVVM 20.0.0
//

.version 9.0
.target sm_100
.address_size 64

	// .globl	_Z17reduction_complexPfS_ii
// _ZZ17reduction_complexPfS_iiE8shared_0 has been demoted

.visible .entry _Z17reduction_complexPfS_ii(
	.param .u64 .ptr .align 1 _Z17reduction_complexPfS_ii_param_0,
	.param .u64 .ptr .align 1 _Z17reduction_complexPfS_ii_param_1,
	.param .u32 _Z17reduction_complexPfS_ii_param_2,
	.param .u32 _Z17reduction_complexPfS_ii_param_3
)
{
	.reg .pred 	%p<42>;
	.reg .b32 	%r<133>;
	.reg .b32 	%f<579>;
	.reg .b64 	%rd<107>;
	// demoted variable
	.shared .align 4 .b8 _ZZ17reduction_complexPfS_iiE8shared_0[2048];
	ld.param.u64 	%rd27, [_Z17reduction_complexPfS_ii_param_0];
	ld.param.u64 	%rd26, [_Z17reduction_complexPfS_ii_param_1];
	ld.param.u32 	%r75, [_Z17reduction_complexPfS_ii_param_2];
	cvta.to.global.u64 	%rd1, %rd27;
	mov.u32 	%r1, %tid.x;
	shl.b32 	%r76, %r1, 7;
	and.b32  	%r2, %r76, 129024;
	and.b32  	%r3, %r1, 15;
	or.b32  	%r77, %r2, %r3;
	mov.u32 	%r78, %ctaid.x;
	shr.u32 	%r79, %r1, 9;
	add.s32 	%r80, %r79, %r78;
	shl.b32 	%r81, %r80, 4;
	and.b32  	%r4, %r81, 134217712;
	add.s32 	%r5, %r77, %r4;
	setp.lt.s32 	%p1, %r75, 1;
	mov.f32 	%f551, 0f00000000;
	@%p1 bra 	$L__BB0_13;
	add.s32 	%r83, %r75, -1;
	shr.u32 	%r84, %r83, 18;
	add.s32 	%r6, %r84, 1;
	and.b32  	%r7, %r6, 15;
	setp.lt.u32 	%p2, %r75, 3932161;
	mov.f32 	%f551, 0f00000000;
	mov.b32 	%r111, 0;
	@%p2 bra 	$L__BB0_4;
	and.b32  	%r86, %r6, 32752;
	neg.s32 	%r109, %r86;
	mul.wide.u32 	%rd28, %r5, 8;
	add.s64 	%rd29, %rd28, %rd1;
	add.s64 	%rd99, %rd29, 16777216;
	mov.f32 	%f551, 0f00000000;
	mov.b32 	%r111, 0;
$L__BB0_3:
	.pragma "nounroll";
	ld.global.v2.f32 	{%f58, %f59}, [%rd99+-16777216];
	add.f32 	%f60, %f551, %f58;
	add.f32 	%f61, %f60, %f59;
	ld.global.v2.f32 	{%f62, %f63}, [%rd99+-14680064];
	add.f32 	%f64, %f61, %f62;
	add.f32 	%f65, %f64, %f63;
	ld.global.v2.f32 	{%f66, %f67}, [%rd99+-12582912];
	add.f32 	%f68, %f65, %f66;
	add.f32 	%f69, %f68, %f67;
	ld.global.v2.f32 	{%f70, %f71}, [%rd99+-10485760];
	add.f32 	%f72, %f69, %f70;
	add.f32 	%f73, %f72, %f71;
	ld.global.v2.f32 	{%f74, %f75}, [%rd99+-8388608];
	add.f32 	%f76, %f73, %f74;
	add.f32 	%f77, %f76, %f75;
	ld.global.v2.f32 	{%f78, %f79}, [%rd99+-6291456];
	add.f32 	%f80, %f77, %f78;
	add.f32 	%f81, %f80, %f79;
	ld.global.v2.f32 	{%f82, %f83}, [%rd99+-4194304];
	add.f32 	%f84, %f81, %f82;
	add.f32 	%f85, %f84, %f83;
	ld.global.v2.f32 	{%f86, %f87}, [%rd99+-2097152];
	add.f32 	%f88, %f85, %f86;
	add.f32 	%f89, %f88, %f87;
	ld.global.v2.f32 	{%f90, %f91}, [%rd99];
	add.f32 	%f92, %f89, %f90;
	add.f32 	%f93, %f92, %f91;
	ld.global.v2.f32 	{%f94, %f95}, [%rd99+2097152];
	add.f32 	%f96, %f93, %f94;
	add.f32 	%f97, %f96, %f95;
	ld.global.v2.f32 	{%f98, %f99}, [%rd99+4194304];
	add.f32 	%f100, %f97, %f98;
	add.f32 	%f101, %f100, %f99;
	ld.global.v2.f32 	{%f102, %f103}, [%rd99+6291456];
	add.f32 	%f104, %f101, %f102;
	add.f32 	%f105, %f104, %f103;
	ld.global.v2.f32 	{%f106, %f107}, [%rd99+8388608];
	add.f32 	%f108, %f105, %f106;
	add.f32 	%f109, %f108, %f107;
	ld.global.v2.f32 	{%f110, %f111}, [%rd99+10485760];
	add.f32 	%f112, %f109, %f110;
	add.f32 	%f113, %f112, %f111;
	ld.global.v2.f32 	{%f114, %f115}, [%rd99+12582912];
	add.f32 	%f116, %f113, %f114;
	add.f32 	%f117, %f116, %f115;
	ld.global.v2.f32 	{%f118, %f119}, [%rd99+14680064];
	add.f32 	%f120, %f117, %f118;
	add.f32 	%f551, %f120, %f119;
	add.s32 	%r111, %r111, 4194304;
	add.s32 	%r109, %r109, 16;
	add.s64 	%rd99, %rd99, 33554432;
	setp.ne.s32 	%p3, %r109, 0;
	@%p3 bra 	$L__BB0_3;
$L__BB0_4:
	setp.eq.s32 	%p4, %r7, 0;
	@%p4 bra 	$L__BB0_13;
	and.b32  	%r14, %r6, 7;
	setp.lt.u32 	%p5, %r7, 8;
	@%p5 bra 	$L__BB0_7;
	add.s32 	%r87, %r111, %r5;
	mul.wide.u32 	%rd30, %r87, 8;
	add.s64 	%rd31, %rd1, %rd30;
	ld.global.v2.f32 	{%f122, %f123}, [%rd31];
	add.f32 	%f124, %f551, %f122;
	add.f32 	%f125, %f124, %f123;
	cvt.u64.u32 	%rd32, %r5;
	cvt.u64.u32 	%rd33, %r111;
	add.s64 	%rd34, %rd33, %rd32;
	shl.b64 	%rd35, %rd34, 3;
	add.s64 	%rd36, %rd1, %rd35;
	ld.global.v2.f32 	{%f126, %f127}, [%rd36+2097152];
	add.f32 	%f128, %f125, %f126;
	add.f32 	%f129, %f128, %f127;
	ld.global.v2.f32 	{%f130, %f131}, [%rd36+4194304];
	add.f32 	%f132, %f129, %f130;
	add.f32 	%f133, %f132, %f131;
	ld.global.v2.f32 	{%f134, %f135}, [%rd36+6291456];
	add.f32 	%f136, %f133, %f134;
	add.f32 	%f137, %f136, %f135;
	ld.global.v2.f32 	{%f138, %f139}, [%rd36+8388608];
	add.f32 	%f140, %f137, %f138;
	add.f32 	%f141, %f140, %f139;
	ld.global.v2.f32 	{%f142, %f143}, [%rd36+10485760];
	add.f32 	%f144, %f141, %f142;
	add.f32 	%f145, %f144, %f143;
	ld.global.v2.f32 	{%f146, %f147}, [%rd36+12582912];
	add.f32 	%f148, %f145, %f146;
	add.f32 	%f149, %f148, %f147;
	ld.global.v2.f32 	{%f150, %f151}, [%rd36+14680064];
	add.f32 	%f152, %f149, %f150;
	add.f32 	%f551, %f152, %f151;
	add.s32 	%r111, %r111, 2097152;
$L__BB0_7:
	setp.eq.s32 	%p6, %r14, 0;
	@%p6 bra 	$L__BB0_13;
	and.b32  	%r17, %r6, 3;
	setp.lt.u32 	%p7, %r14, 4;
	@%p7 bra 	$L__BB0_10;
	add.s32 	%r88, %r111, %r5;
	mul.wide.u32 	%rd37, %r88, 8;
	add.s64 	%rd38, %rd1, %rd37;
	ld.global.v2.f32 	{%f154, %f155}, [%rd38];
	add.f32 	%f156, %f551, %f154;
	add.f32 	%f157, %f156, %f155;
	cvt.u64.u32 	%rd39, %r5;
	cvt.u64.u32 	%rd40, %r111;
	add.s64 	%rd41, %rd40, %rd39;
	shl.b64 	%rd42, %rd41, 3;
	add.s64 	%rd43, %rd1, %rd42;
	ld.global.v2.f32 	{%f158, %f159}, [%rd43+2097152];
	add.f32 	%f160, %f157, %f158;
	add.f32 	%f161, %f160, %f159;
	ld.global.v2.f32 	{%f162, %f163}, [%rd43+4194304];
	add.f32 	%f164, %f161, %f162;
	add.f32 	%f165, %f164, %f163;
	ld.global.v2.f32 	{%f166, %f167}, [%rd43+6291456];
	add.f32 	%f168, %f165, %f166;
	add.f32 	%f551, %f168, %f167;
	add.s32 	%r111, %r111, 1048576;
$L__BB0_10:
	setp.eq.s32 	%p8, %r17, 0;
	@%p8 bra 	$L__BB0_13;
	add.s32 	%r89, %r111, %r2;
	add.s32 	%r90, %r89, %r4;
	add.s32 	%r91, %r90, %r3;
	mul.wide.u32 	%rd44, %r91, 8;
	add.s64 	%rd100, %rd1, %rd44;
	neg.s32 	%r114, %r17;
$L__BB0_12:
	.pragma "nounroll";
	ld.global.v2.f32 	{%f169, %f170}, [%rd100];
	add.f32 	%f171, %f551, %f169;
	add.f32 	%f551, %f171, %f170;
	add.s64 	%rd100, %rd100, 2097152;
	add.s32 	%r114, %r114, 1;
	setp.ne.s32 	%p9, %r114, 0;
	@%p9 bra 	$L__BB0_12;
$L__BB0_13:
	setp.lt.s32 	%p10, %r75, 1;
	bar.sync 	0;
	mov.f32 	%f560, 0f00000000;
	@%p10 bra 	$L__BB0_26;
	add.s32 	%r93, %r75, -1;
	shr.u32 	%r94, %r93, 18;
	add.s32 	%r23, %r94, 1;
	and.b32  	%r24, %r23, 15;
	setp.lt.u32 	%p11, %r75, 3932161;
	mov.f32 	%f560, 0f00000000;
	mov.b32 	%r117, 0;
	@%p11 bra 	$L__BB0_17;
	and.b32  	%r96, %r23, 32752;
	neg.s32 	%r115, %r96;
	mul.wide.u32 	%rd45, %r5, 8;
	add.s64 	%rd46, %rd45, %rd1;
	add.s64 	%rd101, %rd46, 17825792;
	mov.f32 	%f560, 0f00000000;
	mov.b32 	%r117, 0;
$L__BB0_16:
	.pragma "nounroll";
	ld.global.v2.f32 	{%f176, %f177}, [%rd101+-16777216];
	add.f32 	%f178, %f560, %f176;
	add.f32 	%f179, %f178, %f177;
	ld.global.v2.f32 	{%f180, %f181}, [%rd101+-14680064];
	add.f32 	%f182, %f179, %f180;
	add.f32 	%f183, %f182, %f181;
	ld.global.v2.f32 	{%f184, %f185}, [%rd101+-12582912];
	add.f32 	%f186, %f183, %f184;
	add.f32 	%f187, %f186, %f185;
	ld.global.v2.f32 	{%f188, %f189}, [%rd101+-10485760];
	add.f32 	%f190, %f187, %f188;
	add.f32 	%f191, %f190, %f189;
	ld.global.v2.f32 	{%f192, %f193}, [%rd101+-8388608];
	add.f32 	%f194, %f191, %f192;
	add.f32 	%f195, %f194, %f193;
	ld.global.v2.f32 	{%f196, %f197}, [%rd101+-6291456];
	add.f32 	%f198, %f195, %f196;
	add.f32 	%f199, %f198, %f197;
	ld.global.v2.f32 	{%f200, %f201}, [%rd101+-4194304];
	add.f32 	%f202, %f199, %f200;
	add.f32 	%f203, %f202, %f201;
	ld.global.v2.f32 	{%f204, %f205}, [%rd101+-2097152];
	add.f32 	%f206, %f203, %f204;
	add.f32 	%f207, %f206, %f205;
	ld.global.v2.f32 	{%f208, %f209}, [%rd101];
	add.f32 	%f210, %f207, %f208;
	add.f32 	%f211, %f210, %f209;
	ld.global.v2.f32 	{%f212, %f213}, [%rd101+2097152];
	add.f32 	%f214, %f211, %f212;
	add.f32 	%f215, %f214, %f213;
	ld.global.v2.f32 	{%f216, %f217}, [%rd101+4194304];
	add.f32 	%f218, %f215, %f216;
	add.f32 	%f219, %f218, %f217;
	ld.global.v2.f32 	{%f220, %f221}, [%rd101+6291456];
	add.f32 	%f222, %f219, %f220;
	add.f32 	%f223, %f222, %f221;
	ld.global.v2.f32 	{%f224, %f225}, [%rd101+8388608];
	add.f32 	%f226, %f223, %f224;
	add.f32 	%f227, %f226, %f225;
	ld.global.v2.f32 	{%f228, %f229}, [%rd101+10485760];
	add.f32 	%f230, %f227, %f228;
	add.f32 	%f231, %f230, %f229;
	ld.global.v2.f32 	{%f232, %f233}, [%rd101+12582912];
	add.f32 	%f234, %f231, %f232;
	add.f32 	%f235, %f234, %f233;
	ld.global.v2.f32 	{%f236, %f237}, [%rd101+14680064];
	add.f32 	%f238, %f235, %f236;
	add.f32 	%f560, %f238, %f237;
	add.s32 	%r117, %r117, 4194304;
	add.s32 	%r115, %r115, 16;
	add.s64 	%rd101, %rd101, 33554432;
	setp.ne.s32 	%p12, %r115, 0;
	@%p12 bra 	$L__BB0_16;
$L__BB0_17:
	setp.eq.s32 	%p13, %r24, 0;
	@%p13 bra 	$L__BB0_26;
	and.b32  	%r31, %r23, 7;
	setp.lt.u32 	%p14, %r24, 8;
	@%p14 bra 	$L__BB0_20;
	cvt.u64.u32 	%rd47, %r117;
	cvt.u64.u32 	%rd48, %r5;
	add.s64 	%rd49, %rd48, %rd47;
	shl.b64 	%rd50, %rd49, 3;
	add.s64 	%rd51, %rd1, %rd50;
	ld.global.v2.f32 	{%f240, %f241}, [%rd51+1048576];
	add.f32 	%f242, %f560, %f240;
	add.f32 	%f243, %f242, %f241;
	ld.global.v2.f32 	{%f244, %f245}, [%rd51+3145728];
	add.f32 	%f246, %f243, %f244;
	add.f32 	%f247, %f246, %f245;
	ld.global.v2.f32 	{%f248, %f249}, [%rd51+5242880];
	add.f32 	%f250, %f247, %f248;
	add.f32 	%f251, %f250, %f249;
	ld.global.v2.f32 	{%f252, %f253}, [%rd51+7340032];
	add.f32 	%f254, %f251, %f252;
	add.f32 	%f255, %f254, %f253;
	ld.global.v2.f32 	{%f256, %f257}, [%rd51+9437184];
	add.f32 	%f258, %f255, %f256;
	add.f32 	%f259, %f258, %f257;
	ld.global.v2.f32 	{%f260, %f261}, [%rd51+11534336];
	add.f32 	%f262, %f259, %f260;
	add.f32 	%f263, %f262, %f261;
	ld.global.v2.f32 	{%f264, %f265}, [%rd51+13631488];
	add.f32 	%f266, %f263, %f264;
	add.f32 	%f267, %f266, %f265;
	ld.global.v2.f32 	{%f268, %f269}, [%rd51+15728640];
	add.f32 	%f270, %f267, %f268;
	add.f32 	%f560, %f270, %f269;
	add.s32 	%r117, %r117, 2097152;
$L__BB0_20:
	setp.eq.s32 	%p15, %r31, 0;
	@%p15 bra 	$L__BB0_26;
	and.b32  	%r34, %r23, 3;
	setp.lt.u32 	%p16, %r31, 4;
	@%p16 bra 	$L__BB0_23;
	cvt.u64.u32 	%rd52, %r117;
	cvt.u64.u32 	%rd53, %r5;
	add.s64 	%rd54, %rd53, %rd52;
	shl.b64 	%rd55, %rd54, 3;
	add.s64 	%rd56, %rd1, %rd55;
	ld.global.v2.f32 	{%f272, %f273}, [%rd56+1048576];
	add.f32 	%f274, %f560, %f272;
	add.f32 	%f275, %f274, %f273;
	ld.global.v2.f32 	{%f276, %f277}, [%rd56+3145728];
	add.f32 	%f278, %f275, %f276;
	add.f32 	%f279, %f278, %f277;
	ld.global.v2.f32 	{%f280, %f281}, [%rd56+5242880];
	add.f32 	%f282, %f279, %f280;
	add.f32 	%f283, %f282, %f281;
	ld.global.v2.f32 	{%f284, %f285}, [%rd56+7340032];
	add.f32 	%f286, %f283, %f284;
	add.f32 	%f560, %f286, %f285;
	add.s32 	%r117, %r117, 1048576;
$L__BB0_23:
	setp.eq.s32 	%p17, %r34, 0;
	@%p17 bra 	$L__BB0_26;
	cvt.u64.u32 	%rd57, %r117;
	cvt.u64.u32 	%rd58, %r5;
	add.s64 	%rd59, %rd57, %rd58;
	shl.b64 	%rd60, %rd59, 3;
	add.s64 	%rd61, %rd60, %rd1;
	add.s64 	%rd102, %rd61, 1048576;
	neg.s32 	%r120, %r34;
$L__BB0_25:
	.pragma "nounroll";
	ld.global.v2.f32 	{%f287, %f288}, [%rd102];
	add.f32 	%f289, %f560, %f287;
	add.f32 	%f560, %f289, %f288;
	add.s64 	%rd102, %rd102, 2097152;
	add.s32 	%r120, %r120, 1;
	setp.ne.s32 	%p18, %r120, 0;
	@%p18 bra 	$L__BB0_25;
$L__BB0_26:
	setp.lt.s32 	%p19, %r75, 1;
	bar.sync 	0;
	add.f32 	%f27, %f551, %f560;
	mov.f32 	%f569, 0f00000000;
	@%p19 bra 	$L__BB0_39;
	add.s32 	%r98, %r75, -1;
	shr.u32 	%r99, %r98, 18;
	add.s32 	%r40, %r99, 1;
	and.b32  	%r41, %r40, 15;
	setp.lt.u32 	%p20, %r75, 3932161;
	mov.f32 	%f569, 0f00000000;
	mov.b32 	%r123, 0;
	@%p20 bra 	$L__BB0_30;
	and.b32  	%r101, %r40, 32752;
	neg.s32 	%r121, %r101;
	mul.wide.u32 	%rd62, %r5, 8;
	add.s64 	%rd63, %rd62, %rd1;
	add.s64 	%rd103, %rd63, 17301504;
	mov.f32 	%f569, 0f00000000;
	mov.b32 	%r123, 0;
$L__BB0_29:
	.pragma "nounroll";
	ld.global.v2.f32 	{%f294, %f295}, [%rd103+-16777216];
	add.f32 	%f296, %f569, %f294;
	add.f32 	%f297, %f296, %f295;
	ld.global.v2.f32 	{%f298, %f299}, [%rd103+-14680064];
	add.f32 	%f300, %f297, %f298;
	add.f32 	%f301, %f300, %f299;
	ld.global.v2.f32 	{%f302, %f303}, [%rd103+-12582912];
	add.f32 	%f304, %f301, %f302;
	add.f32 	%f305, %f304, %f303;
	ld.global.v2.f32 	{%f306, %f307}, [%rd103+-10485760];
	add.f32 	%f308, %f305, %f306;
	add.f32 	%f309, %f308, %f307;
	ld.global.v2.f32 	{%f310, %f311}, [%rd103+-8388608];
	add.f32 	%f312, %f309, %f310;
	add.f32 	%f313, %f312, %f311;
	ld.global.v2.f32 	{%f314, %f315}, [%rd103+-6291456];
	add.f32 	%f316, %f313, %f314;
	add.f32 	%f317, %f316, %f315;
	ld.global.v2.f32 	{%f318, %f319}, [%rd103+-4194304];
	add.f32 	%f320, %f317, %f318;
	add.f32 	%f321, %f320, %f319;
	ld.global.v2.f32 	{%f322, %f323}, [%rd103+-2097152];
	add.f32 	%f324, %f321, %f322;
	add.f32 	%f325, %f324, %f323;
	ld.global.v2.f32 	{%f326, %f327}, [%rd103];
	add.f32 	%f328, %f325, %f326;
	add.f32 	%f329, %f328, %f327;
	ld.global.v2.f32 	{%f330, %f331}, [%rd103+2097152];
	add.f32 	%f332, %f329, %f330;
	add.f32 	%f333, %f332, %f331;
	ld.global.v2.f32 	{%f334, %f335}, [%rd103+4194304];
	add.f32 	%f336, %f333, %f334;
	add.f32 	%f337, %f336, %f335;
	ld.global.v2.f32 	{%f338, %f339}, [%rd103+6291456];
	add.f32 	%f340, %f337, %f338;
	add.f32 	%f341, %f340, %f339;
	ld.global.v2.f32 	{%f342, %f343}, [%rd103+8388608];
	add.f32 	%f344, %f341, %f342;
	add.f32 	%f345, %f344, %f343;
	ld.global.v2.f32 	{%f346, %f347}, [%rd103+10485760];
	add.f32 	%f348, %f345, %f346;
	add.f32 	%f349, %f348, %f347;
	ld.global.v2.f32 	{%f350, %f351}, [%rd103+12582912];
	add.f32 	%f352, %f349, %f350;
	add.f32 	%f353, %f352, %f351;
	ld.global.v2.f32 	{%f354, %f355}, [%rd103+14680064];
	add.f32 	%f356, %f353, %f354;
	add.f32 	%f569, %f356, %f355;
	add.s32 	%r123, %r123, 4194304;
	add.s32 	%r121, %r121, 16;
	add.s64 	%rd103, %rd103, 33554432;
	setp.ne.s32 	%p21, %r121, 0;
	@%p21 bra 	$L__BB0_29;
$L__BB0_30:
	setp.eq.s32 	%p22, %r41, 0;
	@%p22 bra 	$L__BB0_39;
	and.b32  	%r48, %r40, 7;
	setp.lt.u32 	%p23, %r41, 8;
	@%p23 bra 	$L__BB0_33;
	cvt.u64.u32 	%rd64, %r123;
	cvt.u64.u32 	%rd65, %r5;
	add.s64 	%rd66, %rd65, %rd64;
	shl.b64 	%rd67, %rd66, 3;
	add.s64 	%rd68, %rd1, %rd67;
	ld.global.v2.f32 	{%f358, %f359}, [%rd68+524288];
	add.f32 	%f360, %f569, %f358;
	add.f32 	%f361, %f360, %f359;
	ld.global.v2.f32 	{%f362, %f363}, [%rd68+2621440];
	add.f32 	%f364, %f361, %f362;
	add.f32 	%f365, %f364, %f363;
	ld.global.v2.f32 	{%f366, %f367}, [%rd68+4718592];
	add.f32 	%f368, %f365, %f366;
	add.f32 	%f369, %f368, %f367;
	ld.global.v2.f32 	{%f370, %f371}, [%rd68+6815744];
	add.f32 	%f372, %f369, %f370;
	add.f32 	%f373, %f372, %f371;
	ld.global.v2.f32 	{%f374, %f375}, [%rd68+8912896];
	add.f32 	%f376, %f373, %f374;
	add.f32 	%f377, %f376, %f375;
	ld.global.v2.f32 	{%f378, %f379}, [%rd68+11010048];
	add.f32 	%f380, %f377, %f378;
	add.f32 	%f381, %f380, %f379;
	ld.global.v2.f32 	{%f382, %f383}, [%rd68+13107200];
	add.f32 	%f384, %f381, %f382;
	add.f32 	%f385, %f384, %f383;
	ld.global.v2.f32 	{%f386, %f387}, [%rd68+15204352];
	add.f32 	%f388, %f385, %f386;
	add.f32 	%f569, %f388, %f387;
	add.s32 	%r123, %r123, 2097152;
$L__BB0_33:
	setp.eq.s32 	%p24, %r48, 0;
	@%p24 bra 	$L__BB0_39;
	and.b32  	%r51, %r40, 3;
	setp.lt.u32 	%p25, %r48, 4;
	@%p25 bra 	$L__BB0_36;
	cvt.u64.u32 	%rd69, %r123;
	cvt.u64.u32 	%rd70, %r5;
	add.s64 	%rd71, %rd70, %rd69;
	shl.b64 	%rd72, %rd71, 3;
	add.s64 	%rd73, %rd1, %rd72;
	ld.global.v2.f32 	{%f390, %f391}, [%rd73+524288];
	add.f32 	%f392, %f569, %f390;
	add.f32 	%f393, %f392, %f391;
	ld.global.v2.f32 	{%f394, %f395}, [%rd73+2621440];
	add.f32 	%f396, %f393, %f394;
	add.f32 	%f397, %f396, %f395;
	ld.global.v2.f32 	{%f398, %f399}, [%rd73+4718592];
	add.f32 	%f400, %f397, %f398;
	add.f32 	%f401, %f400, %f399;
	ld.global.v2.f32 	{%f402, %f403}, [%rd73+6815744];
	add.f32 	%f404, %f401, %f402;
	add.f32 	%f569, %f404, %f403;
	add.s32 	%r123, %r123, 1048576;
$L__BB0_36:
	setp.eq.s32 	%p26, %r51, 0;
	@%p26 bra 	$L__BB0_39;
	cvt.u64.u32 	%rd74, %r123;
	cvt.u64.u32 	%rd75, %r5;
	add.s64 	%rd76, %rd74, %rd75;
	shl.b64 	%rd77, %rd76, 3;
	add.s64 	%rd78, %rd77, %rd1;
	add.s64 	%rd104, %rd78, 524288;
	neg.s32 	%r126, %r51;
$L__BB0_38:
	.pragma "nounroll";
	ld.global.v2.f32 	{%f405, %f406}, [%rd104];
	add.f32 	%f407, %f569, %f405;
	add.f32 	%f569, %f407, %f406;
	add.s64 	%rd104, %rd104, 2097152;
	add.s32 	%r126, %r126, 1;
	setp.ne.s32 	%p27, %r126, 0;
	@%p27 bra 	$L__BB0_38;
$L__BB0_39:
	setp.lt.s32 	%p28, %r75, 1;
	bar.sync 	0;
	mov.f32 	%f578, 0f00000000;
	@%p28 bra 	$L__BB0_52;
	add.s32 	%r103, %r75, -1;
	shr.u32 	%r104, %r103, 18;
	add.s32 	%r57, %r104, 1;
	and.b32  	%r58, %r57, 15;
	setp.lt.u32 	%p29, %r75, 3932161;
	mov.f32 	%f578, 0f00000000;
	mov.b32 	%r129, 0;
	@%p29 bra 	$L__BB0_43;
	and.b32  	%r106, %r57, 32752;
	neg.s32 	%r127, %r106;
	mul.wide.u32 	%rd79, %r5, 8;
	add.s64 	%rd80, %rd79, %rd1;
	add.s64 	%rd105, %rd80, 18350080;
	mov.f32 	%f578, 0f00000000;
	mov.b32 	%r129, 0;
$L__BB0_42:
	.pragma "nounroll";
	ld.global.v2.f32 	{%f412, %f413}, [%rd105+-16777216];
	add.f32 	%f414, %f578, %f412;
	add.f32 	%f415, %f414, %f413;
	ld.global.v2.f32 	{%f416, %f417}, [%rd105+-14680064];
	add.f32 	%f418, %f415, %f416;
	add.f32 	%f419, %f418, %f417;
	ld.global.v2.f32 	{%f420, %f421}, [%rd105+-12582912];
	add.f32 	%f422, %f419, %f420;
	add.f32 	%f423, %f422, %f421;
	ld.global.v2.f32 	{%f424, %f425}, [%rd105+-10485760];
	add.f32 	%f426, %f423, %f424;
	add.f32 	%f427, %f426, %f425;
	ld.global.v2.f32 	{%f428, %f429}, [%rd105+-8388608];
	add.f32 	%f430, %f427, %f428;
	add.f32 	%f431, %f430, %f429;
	ld.global.v2.f32 	{%f432, %f433}, [%rd105+-6291456];
	add.f32 	%f434, %f431, %f432;
	add.f32 	%f435, %f434, %f433;
	ld.global.v2.f32 	{%f436, %f437}, [%rd105+-4194304];
	add.f32 	%f438, %f435, %f436;
	add.f32 	%f439, %f438, %f437;
	ld.global.v2.f32 	{%f440, %f441}, [%rd105+-2097152];
	add.f32 	%f442, %f439, %f440;
	add.f32 	%f443, %f442, %f441;
	ld.global.v2.f32 	{%f444, %f445}, [%rd105];
	add.f32 	%f446, %f443, %f444;
	add.f32 	%f447, %f446, %f445;
	ld.global.v2.f32 	{%f448, %f449}, [%rd105+2097152];
	add.f32 	%f450, %f447, %f448;
	add.f32 	%f451, %f450, %f449;
	ld.global.v2.f32 	{%f452, %f453}, [%rd105+4194304];
	add.f32 	%f454, %f451, %f452;
	add.f32 	%f455, %f454, %f453;
	ld.global.v2.f32 	{%f456, %f457}, [%rd105+6291456];
	add.f32 	%f458, %f455, %f456;
	add.f32 	%f459, %f458, %f457;
	ld.global.v2.f32 	{%f460, %f461}, [%rd105+8388608];
	add.f32 	%f462, %f459, %f460;
	add.f32 	%f463, %f462, %f461;
	ld.global.v2.f32 	{%f464, %f465}, [%rd105+10485760];
	add.f32 	%f466, %f463, %f464;
	add.f32 	%f467, %f466, %f465;
	ld.global.v2.f32 	{%f468, %f469}, [%rd105+12582912];
	add.f32 	%f470, %f467, %f468;
	add.f32 	%f471, %f470, %f469;
	ld.global.v2.f32 	{%f472, %f473}, [%rd105+14680064];
	add.f32 	%f474, %f471, %f472;
	add.f32 	%f578, %f474, %f473;
	add.s32 	%r129, %r129, 4194304;
	add.s32 	%r127, %r127, 16;
	add.s64 	%rd105, %rd105, 33554432;
	setp.ne.s32 	%p30, %r127, 0;
	@%p30 bra 	$L__BB0_42;
$L__BB0_43:
	setp.eq.s32 	%p31, %r58, 0;
	@%p31 bra 	$L__BB0_52;
	and.b32  	%r65, %r57, 7;
	setp.lt.u32 	%p32, %r58, 8;
	@%p32 bra 	$L__BB0_46;
	cvt.u64.u32 	%rd81, %r129;
	cvt.u64.u32 	%rd82, %r5;
	add.s64 	%rd83, %rd82, %rd81;
	shl.b64 	%rd84, %rd83, 3;
	add.s64 	%rd85, %rd1, %rd84;
	ld.global.v2.f32 	{%f476, %f477}, [%rd85+1572864];
	add.f32 	%f478, %f578, %f476;
	add.f32 	%f479, %f478, %f477;
	ld.global.v2.f32 	{%f480, %f481}, [%rd85+3670016];
	add.f32 	%f482, %f479, %f480;
	add.f32 	%f483, %f482, %f481;
	ld.global.v2.f32 	{%f484, %f485}, [%rd85+5767168];
	add.f32 	%f486, %f483, %f484;
	add.f32 	%f487, %f486, %f485;
	ld.global.v2.f32 	{%f488, %f489}, [%rd85+7864320];
	add.f32 	%f490, %f487, %f488;
	add.f32 	%f491, %f490, %f489;
	ld.global.v2.f32 	{%f492, %f493}, [%rd85+9961472];
	add.f32 	%f494, %f491, %f492;
	add.f32 	%f495, %f494, %f493;
	ld.global.v2.f32 	{%f496, %f497}, [%rd85+12058624];
	add.f32 	%f498, %f495, %f496;
	add.f32 	%f499, %f498, %f497;
	ld.global.v2.f32 	{%f500, %f501}, [%rd85+14155776];
	add.f32 	%f502, %f499, %f500;
	add.f32 	%f503, %f502, %f501;
	ld.global.v2.f32 	{%f504, %f505}, [%rd85+16252928];
	add.f32 	%f506, %f503, %f504;
	add.f32 	%f578, %f506, %f505;
	add.s32 	%r129, %r129, 2097152;
$L__BB0_46:
	setp.eq.s32 	%p33, %r65, 0;
	@%p33 bra 	$L__BB0_52;
	and.b32  	%r68, %r57, 3;
	setp.lt.u32 	%p34, %r65, 4;
	@%p34 bra 	$L__BB0_49;
	cvt.u64.u32 	%rd86, %r129;
	cvt.u64.u32 	%rd87, %r5;
	add.s64 	%rd88, %rd87, %rd86;
	shl.b64 	%rd89, %rd88, 3;
	add.s64 	%rd90, %rd1, %rd89;
	ld.global.v2.f32 	{%f508, %f509}, [%rd90+1572864];
	add.f32 	%f510, %f578, %f508;
	add.f32 	%f511, %f510, %f509;
	ld.global.v2.f32 	{%f512, %f513}, [%rd90+3670016];
	add.f32 	%f514, %f511, %f512;
	add.f32 	%f515, %f514, %f513;
	ld.global.v2.f32 	{%f516, %f517}, [%rd90+5767168];
	add.f32 	%f518, %f515, %f516;
	add.f32 	%f519, %f518, %f517;
	ld.global.v2.f32 	{%f520, %f521}, [%rd90+7864320];
	add.f32 	%f522, %f519, %f520;
	add.f32 	%f578, %f522, %f521;
	add.s32 	%r129, %r129, 1048576;
$L__BB0_49:
	setp.eq.s32 	%p35, %r68, 0;
	@%p35 bra 	$L__BB0_52;
	cvt.u64.u32 	%rd91, %r129;
	cvt.u64.u32 	%rd92, %r5;
	add.s64 	%rd93, %rd91, %rd92;
	shl.b64 	%rd94, %rd93, 3;
	add.s64 	%rd95, %rd94, %rd1;
	add.s64 	%rd106, %rd95, 1572864;
	neg.s32 	%r132, %r68;
$L__BB0_51:
	.pragma "nounroll";
	ld.global.v2.f32 	{%f523, %f524}, [%rd106];
	add.f32 	%f525, %f578, %f523;
	add.f32 	%f578, %f525, %f524;
	add.s64 	%rd106, %rd106, 2097152;
	add.s32 	%r132, %r132, 1;
	setp.ne.s32 	%p36, %r132, 0;
	@%p36 bra 	$L__BB0_51;
$L__BB0_52:
	bar.sync 	0;
	add.f32 	%f526, %f569, %f578;
	add.f32 	%f527, %f27, %f526;
	shl.b32 	%r107, %r1, 2;
	mov.u32 	%r108, _ZZ17reduction_complexPfS_iiE8shared_0;
	add.s32 	%r74, %r108, %r107;
	st.shared.f32 	[%r74], %f527;
	bar.sync 	0;
	setp.gt.u32 	%p37, %r5, 32767;
	@%p37 bra 	$L__BB0_54;
	ld.shared.f32 	%f528, [%r74];
	ld.shared.f32 	%f529, [%r74+1024];
	add.f32 	%f530, %f528, %f529;
	st.shared.f32 	[%r74], %f530;
$L__BB0_54:
	bar.sync 	0;
	setp.gt.u32 	%p38, %r5, 16383;
	@%p38 bra 	$L__BB0_56;
	ld.shared.f32 	%f531, [%r74];
	ld.shared.f32 	%f532, [%r74+512];
	add.f32 	%f533, %f531, %f532;
	st.shared.f32 	[%r74], %f533;
$L__BB0_56:
	bar.sync 	0;
	setp.gt.u32 	%p39, %r5, 8191;
	@%p39 bra 	$L__BB0_58;
	ld.shared.f32 	%f534, [%r74];
	ld.shared.f32 	%f535, [%r74+256];
	add.f32 	%f536, %f534, %f535;
	st.shared.f32 	[%r74], %f536;
$L__BB0_58:
	bar.sync 	0;
	setp.gt.u32 	%p40, %r5, 4095;
	@%p40 bra 	$L__BB0_60;
	ld.shared.f32 	%f537, [%r74];
	ld.shared.f32 	%f538, [%r74+128];
	add.f32 	%f539, %f537, %f538;
	st.shared.f32 	[%r74], %f539;
$L__BB0_60:
	bar.sync 	0;
	setp.gt.u32 	%p41, %r5, 2047;
	@%p41 bra 	$L__BB0_62;
	ld.shared.f32 	%f540, [%r74];
	ld.shared.f32 	%f541, [%r74+64];
	add.f32 	%f542, %f540, %f541;
	cvta.to.global.u64 	%rd96, %rd26;
	mul.wide.u32 	%rd97, %r5, 4;
	add.s64 	%rd98, %rd96, %rd97;
	st.global.f32 	[%rd98], %f542;
$L__BB0_62:
	ret;

}


// ===== COMPILED SASS (sm_100) =====

	.target	sm_100

	.elftype	@"ET_EXEC"


//--------------------- .note.nv.tkinfo           --------------------------
	.section	.note.nv.tkinfo,"",@"SHT_NOTE"
	.sectionflags	@"SHF_NOTE_NV_TKINFO"
	.tkinfo
        /*0018*/ 	.word	0x00000002
        /*0030*/ 	.string	""
        /*0030*/ 	.string	"ptxas"
        /*0030*/ 	.string	"Cuda compilation tools, release 13.0, V13.0.88"
        /*0030*/ 	.string	"Build cuda_13.0.r13.0/compiler.36424714_0"
        /*0030*/ 	.string	"-arch sm_100 -m 64 "



//--------------------- .note.nv.cuinfo           --------------------------
	.section	.note.nv.cuinfo,"",@"SHT_NOTE"
	.sectionflags	@"SHF_NOTE_NV_CUINFO"
        /*0018*/ 	.short	0x0002
        /*001a*/ 	.short	0x0064
        /*001c*/ 	.short	0x0082
	.zero		2


//--------------------- .nv.info                  --------------------------
	.section	.nv.info,"",@"SHT_CUDA_INFO"
	.align	4


	//----- nvinfo : EIATTR_REGCOUNT
	.align		4
        /*0000*/ 	.byte	0x04, 0x2f
        /*0002*/ 	.short	(.L_1 - .L_0)
	.align		4
.L_0:
        /*0004*/ 	.word	index@(_Z17reduction_complexPfS_ii)
        /*0008*/ 	.word	0x00000020


	//----- nvinfo : EIATTR_FRAME_SIZE
	.align		4
.L_1:
        /*000c*/ 	.byte	0x04, 0x11
        /*000e*/ 	.short	(.L_3 - .L_2)
	.align		4
.L_2:
        /*0010*/ 	.word	index@(_Z17reduction_complexPfS_ii)
        /*0014*/ 	.word	0x00000000


	//----- nvinfo : EIATTR_MIN_STACK_SIZE
	.align		4
.L_3:
        /*0018*/ 	.byte	0x04, 0x12
        /*001a*/ 	.short	(.L_5 - .L_4)
	.align		4
.L_4:
        /*001c*/ 	.word	index@(_Z17reduction_complexPfS_ii)
        /*0020*/ 	.word	0x00000000
.L_5:


//--------------------- .nv.compat                --------------------------
	.section	.nv.compat,"",@"SHT_CUDA_COMPAT_INFO"
	.align	4
        /*0000*/ 	.byte	0x02, 0x09, 0x00, 0x00, 0x02, 0x02, 0x01, 0x00, 0x02, 0x05, 0x05, 0x00, 0x03, 0x07, 0x01, 0x01
        /*0010*/ 	.byte	0x02, 0x03, 0x00, 0x00, 0x02, 0x06, 0x01, 0x00, 0x04, 0x0b, 0x08, 0x00, 0x09, 0x00, 0x00, 0x00
        /*0020*/ 	.byte	0x00, 0x00, 0x00, 0x00


//--------------------- .nv.info._Z17reduction_complexPfS_ii --------------------------
	.section	.nv.info._Z17reduction_complexPfS_ii,"",@"SHT_CUDA_INFO"
	.sectionflags	@""
	.align	4


	//----- nvinfo : EIATTR_CUDA_API_VERSION
	.align		4
        /*0000*/ 	.byte	0x04, 0x37
        /*0002*/ 	.short	(.L_7 - .L_6)
.L_6:
        /*0004*/ 	.word	0x00000082


	//----- nvinfo : EIATTR_KPARAM_INFO
	.align		4
.L_7:
        /*0008*/ 	.byte	0x04, 0x17
        /*000a*/ 	.short	(.L_9 - .L_8)
.L_8:
        /*000c*/ 	.word	0x00000000
        /*0010*/ 	.short	0x0003
        /*0012*/ 	.short	0x0014
        /*0014*/ 	.byte	0x00, 0xf0, 0x11, 0x00


	//----- nvinfo : EIATTR_KPARAM_INFO
	.align		4
.L_9:
        /*0018*/ 	.byte	0x04, 0x17
        /*001a*/ 	.short	(.L_11 - .L_10)
.L_10:
        /*001c*/ 	.word	0x00000000
        /*0020*/ 	.short	0x0002
        /*0022*/ 	.short	0x0010
        /*0024*/ 	.byte	0x00, 0xf0, 0x11, 0x00


	//----- nvinfo : EIATTR_KPARAM_INFO
	.align		4
.L_11:
        /*0028*/ 	.byte	0x04, 0x17
        /*002a*/ 	.short	(.L_13 - .L_12)
.L_12:
        /*002c*/ 	.word	0x00000000
        /*0030*/ 	.short	0x0001
        /*0032*/ 	.short	0x0008
        /*0034*/ 	.byte	0x00, 0xf5, 0x21, 0x00


	//----- nvinfo : EIATTR_KPARAM_INFO
	.align		4
.L_13:
        /*0038*/ 	.byte	0x04, 0x17
        /*003a*/ 	.short	(.L_15 - .L_14)
.L_14:
        /*003c*/ 	.word	0x00000000
        /*0040*/ 	.short	0x0000
        /*0042*/ 	.short	0x0000
        /*0044*/ 	.byte	0x00, 0xf5, 0x21, 0x00


	//----- nvinfo : EIATTR_SPARSE_MMA_MASK
	.align		4
.L_15:
        /*0048*/ 	.byte	0x03, 0x50
        /*004a*/ 	.short	0x0000


	//----- nvinfo : EIATTR_MAXREG_COUNT
	.align		4
        /*004c*/ 	.byte	0x03, 0x1b
        /*004e*/ 	.short	0x00ff


	//----- nvinfo : EIATTR_NUM_BARRIERS
	.align		4
        /*0050*/ 	.byte	0x02, 0x4c
        /*0052*/ 	.byte	0x01
	.zero		1


	//----- nvinfo : EIATTR_MERCURY_ISA_VERSION
	.align		4
        /*0054*/ 	.byte	0x03, 0x5f
        /*0056*/ 	.short	0x0101


	//----- nvinfo : EIATTR_VRC_CTA_INIT_COUNT
	.align		4
        /*0058*/ 	.byte	0x02, 0x4a
	.zero		1
	.zero		1


	//----- nvinfo : EIATTR_EXIT_INSTR_OFFSETS
	.align		4
        /*005c*/ 	.byte	0x04, 0x1c
        /*005e*/ 	.short	(.L_17 - .L_16)


	//   ....[0]....
.L_16:
        /*0060*/ 	.word	0x00002a20


	//   ....[1]....
        /*0064*/ 	.word	0x00002a90


	//----- nvinfo : EIATTR_CBANK_PARAM_SIZE
	.align		4
.L_17:
        /*0068*/ 	.byte	0x03, 0x19
        /*006a*/ 	.short	0x0018


	//----- nvinfo : EIATTR_PARAM_CBANK
	.align		4
        /*006c*/ 	.byte	0x04, 0x0a
        /*006e*/ 	.short	(.L_19 - .L_18)
	.align		4
.L_18:
        /*0070*/ 	.word	index@(.nv.constant0._Z17reduction_complexPfS_ii)
        /*0074*/ 	.short	0x0380
        /*0076*/ 	.short	0x0018


	//----- nvinfo : EIATTR_SW_WAR
	.align		4
.L_19:
        /*0078*/ 	.byte	0x04, 0x36
        /*007a*/ 	.short	(.L_21 - .L_20)
.L_20:
        /*007c*/ 	.word	0x00000008
.L_21:


//--------------------- .nv.callgraph             --------------------------
	.section	.nv.callgraph,"",@"SHT_CUDA_CALLGRAPH"
	.align	4
	.sectionentsize	8
	.align		4
        /*0000*/ 	.word	0x00000000
	.align		4
        /*0004*/ 	.word	0xffffffff
	.align		4
        /*0008*/ 	.word	0x00000000
	.align		4
        /*000c*/ 	.word	0xfffffffe
	.align		4
        /*0010*/ 	.word	0x00000000
	.align		4
        /*0014*/ 	.word	0xfffffffd
	.align		4
        /*0018*/ 	.word	0x00000000
	.align		4
        /*001c*/ 	.word	0xfffffffc


//--------------------- .text._Z17reduction_complexPfS_ii --------------------------
	.section	.text._Z17reduction_complexPfS_ii,"ax",@progbits
	.align	128
        .global         _Z17reduction_complexPfS_ii
        .type           _Z17reduction_complexPfS_ii,@function
        .size           _Z17reduction_complexPfS_ii,(.L_x_25 - _Z17reduction_complexPfS_ii)
        .other          _Z17reduction_complexPfS_ii,@"STO_CUDA_ENTRY STV_DEFAULT"
_Z17reduction_complexPfS_ii:
.text._Z17reduction_complexPfS_ii:
[----:B------:R-:W-:Y:S01]  /*0000*/  LDC R1, c[0x0][0x37c] ;  /* 0x0000df00ff017b82 */ /* 0x000fe20000000800 */
[----:B------:R-:W0:Y:S07]  /*0010*/  S2R R0, SR_TID.X ;  /* 0x0000000000007919 */ /* 0x000e2e0000002100 */
[----:B------:R-:W0:Y:S01]  /*0020*/  S2UR UR4, SR_CTAID.X ;  /* 0x00000000000479c3 */ /* 0x000e220000002500 */
[----:B------:R-:W1:Y:S01]  /*0030*/  LDCU UR11, c[0x0][0x390] ;  /* 0x00007200ff0b77ac */ /* 0x000e620008000800 */
[----:B------:R-:W-:Y:S01]  /*0040*/  HFMA2 R25, -RZ, RZ, 0, 0 ;  /* 0x00000000ff197431 */ /* 0x000fe200000001ff */
[----:B------:R-:W2:Y:S01]  /*0050*/  LDCU.64 UR8, c[0x0][0x358] ;  /* 0x00006b00ff0877ac */ /* 0x000ea20008000a00 */
[----:B-1----:R-:W-:-:S02]  /*0060*/  UISETP.GE.AND UP0, UPT, UR11, 0x1, UPT ;  /* 0x000000010b00788c */ /* 0x002fc4000bf06270 */
[----:B------:R-:W-:Y:S01]  /*0070*/  UIADD3 UR5, UPT, UPT, UR11, -0x1, URZ ;  /* 0xffffffff0b057890 */ /* 0x000fe2000fffe0ff */
[C---:B0-----:R-:W-:Y:S02]  /*0080*/  LEA.HI R2, R0.reuse, UR4, RZ, 0x17 ;  /* 0x0000000400027c11 */ /* 0x041fe4000f8fb8ff */
[----:B------:R-:W-:Y:S02]  /*0090*/  SHF.L.U32 R27, R0, 0x7, RZ ;  /* 0x00000007001b7819 */ /* 0x000fe400000006ff */
[----:B------:R-:W-:Y:S02]  /*00a0*/  SHF.L.U32 R2, R2, 0x4, RZ ;  /* 0x0000000402027819 */ /* 0x000fe400000006ff */
[----:B------:R-:W-:Y:S02]  /*00b0*/  LOP3.LUT R27, R27, 0x1f800, RZ, 0xc0, !PT ;  /* 0x0001f8001b1b7812 */ /* 0x000fe400078ec0ff */
[----:B------:R-:W-:Y:S02]  /*00c0*/  LOP3.LUT R26, R2, 0x7fffff0, RZ, 0xc0, !PT ;  /* 0x07fffff0021a7812 */ /* 0x000fe400078ec0ff */
[----:B------:R-:W-:-:S04]  /*00d0*/  LOP3.LUT R3, R27, 0xf, R0, 0xf8, !PT ;  /* 0x0000000f1b037812 */ /* 0x000fc800078ef800 */
[----:B------:R-:W-:Y:S01]  /*00e0*/  IADD3 R28, PT, PT, R3, R26, RZ ;  /* 0x0000001a031c7210 */ /* 0x000fe20007ffe0ff */
[----:B--2---:R-:W-:Y:S06]  /*00f0*/  BRA.U !UP0, `(.L_x_0) ;  /* 0x0000000908787547 */ /* 0x004fec000b800000 */
[----:B------:R-:W-:Y:S01]  /*0100*/  UISETP.GE.U32.AND UP2, UPT, UR11, 0x3c0001, UPT ;  /* 0x003c00010b00788c */ /* 0x000fe2000bf46070 */
[----:B------:R-:W-:Y:S01]  /*0110*/  MOV R25, RZ ;  /* 0x000000ff00197202 */ /* 0x000fe20000000f00 */
[----:B------:R-:W-:Y:S01]  /*0120*/  ULEA.HI UR6, UR5, 0x1, URZ, 0xe ;  /* 0x0000000105067891 */ /* 0x000fe2000f8f70ff */
[----:B------:R-:W-:-:S03]  /*0130*/  UMOV UR4, URZ ;  /* 0x000000ff00047c82 */ /* 0x000fc60008000000 */
[----:B------:R-:W-:-:S04]  /*0140*/  ULOP3.LUT UR10, UR6, 0xf, URZ, 0xc0, !UPT ;  /* 0x0000000f060a7892 */ /* 0x000fc8000f8ec0ff */
[----:B------:R-:W-:Y:S01]  /*0150*/  UISETP.NE.AND UP1, UPT, UR10, URZ, UPT ;  /* 0x000000ff0a00728c */ /* 0x000fe2000bf25270 */
[----:B------:R-:W-:Y:S10]  /*0160*/  BRA.U !UP2, `(.L_x_1) ;  /* 0x000000050a087547 */ /* 0x000ff4000b800000 */
[----:B------:R-:W0:Y:S01]  /*0170*/  LDC.64 R2, c[0x0][0x380] ;  /* 0x0000e000ff027b82 */ /* 0x000e220000000a00 */
[----:B------:R-:W-:Y:S01]  /*0180*/  ULOP3.LUT UR4, UR6, 0x7ff0, URZ, 0xc0, !UPT ;  /* 0x00007ff006047892 */ /* 0x000fe2000f8ec0ff */
[----:B------:R-:W-:-:S03]  /*0190*/  MOV R25, RZ ;  /* 0x000000ff00197202 */ /* 0x000fc60000000f00 */
[----:B------:R-:W-:-:S03]  /*01a0*/  UIADD3 UR7, UPT, UPT, -UR4, URZ, URZ ;  /* 0x000000ff04077290 */ /* 0x000fc6000fffe1ff */
[----:B------:R-:W-:Y:S01]  /*01b0*/  UMOV UR4, URZ ;  /* 0x000000ff00047c82 */ /* 0x000fe20008000000 */
[----:B0-----:R-:W-:-:S03]  /*01c0*/  IMAD.WIDE.U32 R2, R28, 0x8, R2 ;  /* 0x000000081c027825 */ /* 0x001fc600078e0002 */
[----:B------:R-:W-:-:S04]  /*01d0*/  IADD3 R2, P0, PT, R2, 0x1000000, RZ ;  /* 0x0100000002027810 */ /* 0x000fc80007f1e0ff */
[----:B------:R-:W-:-:S09]  /*01e0*/  IADD3.X R3, PT, PT, RZ, R3, RZ, P0, !PT ;  /* 0x00000003ff037210 */ /* 0x000fd200007fe4ff */
.L_x_2:
[C---:B------:R-:W-:Y:S01]  /*01f0*/  IADD3 R20, P0, PT, R2.reuse, -0x1000000, RZ ;  /* 0xff00000002147810 */ /* 0x040fe20007f1e0ff */
[----:B------:R-:W2:Y:S03]  /*0200*/  LDG.E.64 R16, desc[UR8][R2.64+-0x800000] ;  /* 0x8000000802107981 */ /* 0x000ea6000c1e1b00 */
[----:B------:R-:W-:Y:S01]  /*0210*/  IADD3.X R21, PT, PT, R3, -0x1, RZ, P0, !PT ;  /* 0xffffffff03157810 */ /* 0x000fe200007fe4ff */
[----:B------:R-:W3:Y:S04]  /*0220*/  LDG.E.64 R18, desc[UR8][R2.64+-0x600000] ;  /* 0xa000000802127981 */ /* 0x000ee8000c1e1b00 */
[----:B------:R-:W4:Y:S04]  /*0230*/  LDG.E.64 R8, desc[UR8][R20.64] ;  /* 0x0000000814087981 */ /* 0x000f28000c1e1b00 */
[----:B------:R-:W5:Y:S04]  /*0240*/  LDG.E.64 R10, desc[UR8][R20.64+0x200000] ;  /* 0x20000008140a7981 */ /* 0x000f68000c1e1b00 */
[----:B------:R-:W2:Y:S04]  /*0250*/  LDG.E.64 R12, desc[UR8][R20.64+0x400000] ;  /* 0x40000008140c7981 */ /* 0x000ea8000c1e1b00 */
[----:B------:R0:W3:Y:S04]  /*0260*/  LDG.E.64 R14, desc[UR8][R20.64+0x600000] ;  /* 0x60000008140e7981 */ /* 0x0000e8000c1e1b00 */
[----:B------:R-:W3:Y:S04]  /*0270*/  LDG.E.64 R4, desc[UR8][R2.64+-0x400000] ;  /* 0xc000000802047981 */ /* 0x000ee8000c1e1b00 */
[----:B------:R-:W3:Y:S01]  /*0280*/  LDG.E.64 R6, desc[UR8][R2.64+-0x200000] ;  /* 0xe000000802067981 */ /* 0x000ee2000c1e1b00 */
[----:B------:R-:W-:Y:S01]  /*0290*/  IADD3 R22, P0, PT, R2, 0x1000000, RZ ;  /* 0x0100000002167810 */ /* 0x000fe20007f1e0ff */
[----:B----4-:R-:W-:-:S04]  /*02a0*/  FADD R8, R8, R25 ;  /* 0x0000001908087221 */ /* 0x010fc80000000000 */
[----:B------:R-:W-:Y:S02]  /*02b0*/  FADD R23, R9, R8 ;  /* 0x0000000809177221 */ /* 0x000fe40000000000 */
[----:B------:R-:W4:Y:S02]  /*02c0*/  LDG.E.64 R8, desc[UR8][R2.64] ;  /* 0x0000000802087981 */ /* 0x000f24000c1e1b00 */
[----:B-----5:R-:W-:-:S04]  /*02d0*/  FADD R10, R23, R10 ;  /* 0x0000000a170a7221 */ /* 0x020fc80000000000 */
[----:B------:R-:W-:Y:S02]  /*02e0*/  FADD R23, R11, R10 ;  /* 0x0000000a0b177221 */ /* 0x000fe40000000000 */
[----:B------:R-:W5:Y:S02]  /*02f0*/  LDG.E.64 R10, desc[UR8][R2.64+0x200000] ;  /* 0x20000008020a7981 */ /* 0x000f64000c1e1b00 */
[----:B--2---:R-:W-:-:S04]  /*0300*/  FADD R12, R23, R12 ;  /* 0x0000000c170c7221 */ /* 0x004fc80000000000 */
[----:B0-----:R-:W-:Y:S02]  /*0310*/  FADD R21, R13, R12 ;  /* 0x0000000c0d157221 */ /* 0x001fe40000000000 */
[----:B------:R-:W2:Y:S02]  /*0320*/  LDG.E.64 R12, desc[UR8][R2.64+0x400000] ;  /* 0x40000008020c7981 */ /* 0x000ea4000c1e1b00 */
[----:B---3--:R-:W-:-:S04]  /*0330*/  FADD R14, R21, R14 ;  /* 0x0000000e150e7221 */ /* 0x008fc80000000000 */
[----:B------:R-:W-:Y:S02]  /*0340*/  FADD R21, R15, R14 ;  /* 0x0000000e0f157221 */ /* 0x000fe40000000000 */
[----:B------:R0:W3:Y:S01]  /*0350*/  LDG.E.64 R14, desc[UR8][R2.64+0x600000] ;  /* 0x60000008020e7981 */ /* 0x0000e2000c1e1b00 */
[----:B------:R-:W-:Y:S01]  /*0360*/  IADD3.X R23, PT, PT, RZ, R3, RZ, P0, !PT ;  /* 0x00000003ff177210 */ /* 0x000fe200007fe4ff */
[----:B------:R-:W-:-:S04]  /*0370*/  FADD R16, R21, R16 ;  /* 0x0000001015107221 */ /* 0x000fc80000000000 */
[----:B------:R-:W-:Y:S01]  /*0380*/  FADD R21, R17, R16 ;  /* 0x0000001011157221 */ /* 0x000fe20000000000 */
[----:B------:R-:W3:Y:S04]  /*0390*/  LDG.E.64 R24, desc[UR8][R22.64+-0x200000] ;  /* 0xe000000816187981 */ /* 0x000ee8000c1e1b00 */
[----:B------:R-:W3:Y:S01]  /*03a0*/  LDG.E.64 R16, desc[UR8][R22.64+-0x800000] ;  /* 0x8000000816107981 */ /* 0x000ee2000c1e1b00 */
[----:B------:R-:W-:-:S04]  /*03b0*/  FADD R18, R21, R18 ;  /* 0x0000001215127221 */ /* 0x000fc80000000000 */
[----:B------:R-:W-:Y:S02]  /*03c0*/  FADD R21, R19, R18 ;  /* 0x0000001213157221 */ /* 0x000fe40000000000 */
[----:B------:R-:W3:Y:S02]  /*03d0*/  LDG.E.64 R18, desc[UR8][R22.64+-0x600000] ;  /* 0xa000000816127981 */ /* 0x000ee4000c1e1b00 */
[----:B------:R-:W-:Y:S02]  /*03e0*/  FADD R4, R21, R4 ;  /* 0x0000000415047221 */ /* 0x000fe40000000000 */
[----:B------:R-:W3:Y:S02]  /*03f0*/  LDG.E.64 R20, desc[UR8][R22.64+-0x400000] ;  /* 0xc000000816147981 */ /* 0x000ee4000c1e1b00 */
[----:B------:R-:W-:-:S04]  /*0400*/  FADD R5, R5, R4 ;  /* 0x0000000405057221 */ /* 0x000fc80000000000 */
[----:B------:R-:W-:-:S04]  /*0410*/  FADD R6, R5, R6 ;  /* 0x0000000605067221 */ /* 0x000fc80000000000 */
[----:B------:R-:W-:Y:S01]  /*0420*/  FADD R7, R7, R6 ;  /* 0x0000000607077221 */ /* 0x000fe20000000000 */
[----:B------:R-:W-:-:S04]  /*0430*/  UIADD3 UR7, UPT, UPT, UR7, 0x10, URZ ;  /* 0x0000001007077890 */ /* 0x000fc8000fffe0ff */
[----:B------:R-:W-:Y:S01]  /*0440*/  UISETP.NE.AND UP2, UPT, UR7, URZ, UPT ;  /* 0x000000ff0700728c */ /* 0x000fe2000bf45270 */
[----:B0-----:R-:W-:Y:S01]  /*0450*/  IADD3 R2, P0, PT, R2, 0x2000000, RZ ;  /* 0x0200000002027810 */ /* 0x001fe20007f1e0ff */
[----:B------:R-:W-:-:S03]  /*0460*/  UIADD3 UR4, UPT, UPT, UR4, 0x400000, URZ ;  /* 0x0040000004047890 */ /* 0x000fc6000fffe0ff */
[----:B------:R-:W-:Y:S01]  /*0470*/  IADD3.X R3, PT, PT, RZ, R3, RZ, P0, !PT ;  /* 0x00000003ff037210 */ /* 0x000fe200007fe4ff */
[----:B----4-:R-:W-:-:S04]  /*0480*/  FADD R8, R7, R8 ;  /* 0x0000000807087221 */ /* 0x010fc80000000000 */
[----:B------:R-:W-:-:S04]  /*0490*/  FADD R9, R9, R8 ;  /* 0x0000000809097221 */ /* 0x000fc80000000000 */
[----:B-----5:R-:W-:-:S04]  /*04a0*/  FADD R10, R9, R10 ;  /* 0x0000000a090a7221 */ /* 0x020fc80000000000 */
[----:B------:R-:W-:-:S04]  /*04b0*/  FADD R11, R11, R10 ;  /* 0x0000000a0b0b7221 */ /* 0x000fc80000000000 */
[----:B--2---:R-:W-:-:S04]  /*04c0*/  FADD R12, R11, R12 ;  /* 0x0000000c0b0c7221 */ /* 0x004fc80000000000 */
[----:B------:R-:W-:-:S04]  /*04d0*/  FADD R13, R13, R12 ;  /* 0x0000000c0d0d7221 */ /* 0x000fc80000000000 */
[----:B---3--:R-:W-:-:S04]  /*04e0*/  FADD R14, R13, R14 ;  /* 0x0000000e0d0e7221 */ /* 0x008fc80000000000 */
[----:B------:R-:W-:-:S04]  /*04f0*/  FADD R15, R15, R14 ;  /* 0x0000000e0f0f7221 */ /* 0x000fc80000000000 */
[----:B------:R-:W-:-:S04]  /*0500*/  FADD R16, R15, R16 ;  /* 0x000000100f107221 */ /* 0x000fc80000000000 */
[----:B------:R-:W-:-:S04]  /*0510*/  FADD R17, R17, R16 ;  /* 0x0000001011117221 */ /* 0x000fc80000000000 */
[----:B------:R-:W-:-:S04]  /*0520*/  FADD R18, R17, R18 ;  /* 0x0000001211127221 */ /* 0x000fc80000000000 */
[----:B------:R-:W-:-:S04]  /*0530*/  FADD R19, R19, R18 ;  /* 0x0000001213137221 */ /* 0x000fc80000000000 */
[----:B------:R-:W-:-:S04]  /*0540*/  FADD R20, R19, R20 ;  /* 0x0000001413147221 */ /* 0x000fc80000000000 */
[----:B------:R-:W-:-:S04]  /*0550*/  FADD R21, R21, R20 ;  /* 0x0000001415157221 */ /* 0x000fc80000000000 */
[----:B------:R-:W-:-:S04]  /*0560*/  FADD R24, R21, R24 ;  /* 0x0000001815187221 */ /* 0x000fc80000000000 */
[----:B------:R-:W-:Y:S01]  /*0570*/  FADD R25, R25, R24 ;  /* 0x0000001819197221 */ /* 0x000fe20000000000 */
[----:B------:R-:W-:Y:S06]  /*0580*/  BRA.U UP2, `(.L_x_2) ;  /* 0xfffffffd02187547 */ /* 0x000fec000b83ffff */
.L_x_1:
[----:B------:R-:W-:Y:S01]  /*0590*/  LOP3.LUT R18, R0, 0xf, RZ, 0xc0, !PT ;  /* 0x0000000f00127812 */ /* 0x000fe200078ec0ff */
[----:B------:R-:W-:Y:S06]  /*05a0*/  BRA.U !UP1, `(.L_x_0) ;  /* 0x00000005094c7547 */ /* 0x000fec000b800000 */
[----:B------:R-:W-:Y:S02]  /*05b0*/  UISETP.GE.U32.AND UP1, UPT, UR10, 0x8, UPT ;  /* 0x000000080a00788c */ /* 0x000fe4000bf26070 */
[----:B------:R-:W-:-:S04]  /*05c0*/  ULOP3.LUT UR7, UR6, 0x7, URZ, 0xc0, !UPT ;  /* 0x0000000706077892 */ /* 0x000fc8000f8ec0ff */
[----:B------:R-:W-:-:S03]  /*05d0*/  UISETP.NE.AND UP2, UPT, UR7, URZ, UPT ;  /* 0x000000ff0700728c */ /* 0x000fc6000bf45270 */
[----:B------:R-:W-:Y:S08]  /*05e0*/  BRA.U !UP1, `(.L_x_3) ;  /* 0x00000001098c7547 */ /* 0x000ff0000b800000 */
[----:B------:R-:W0:Y:S01]  /*05f0*/  LDC.64 R14, c[0x0][0x380] ;  /* 0x0000e000ff0e7b82 */ /* 0x000e220000000a00 */
[----:B------:R-:W1:Y:S01]  /*0600*/  LDCU.64 UR12, c[0x0][0x380] ;  /* 0x00007000ff0c77ac */ /* 0x000e620008000a00 */
[C---:B------:R-:W-:Y:S02]  /*0610*/  IADD3 R3, PT, PT, R28.reuse, UR4, RZ ;  /* 0x000000041c037c10 */ /* 0x040fe4000fffe0ff */
[----:B------:R-:W-:-:S03]  /*0620*/  IADD3 R2, P0, PT, R28, UR4, RZ ;  /* 0x000000041c027c10 */ /* 0x000fc6000ff1e0ff */
[----:B0-----:R-:W-:Y:S01]  /*0630*/  IMAD.WIDE.U32 R14, R3, 0x8, R14 ;  /* 0x00000008030e7825 */ /* 0x001fe200078e000e */
[----:B------:R-:W-:Y:S02]  /*0640*/  IADD3.X R3, PT, PT, RZ, RZ, RZ, P0, !PT ;  /* 0x000000ffff037210 */ /* 0x000fe400007fe4ff */
[----:B-1----:R-:W-:-:S03]  /*0650*/  LEA R22, P0, R2, UR12, 0x3 ;  /* 0x0000000c02167c11 */ /* 0x002fc6000f8018ff */
[----:B------:R-:W2:Y:S01]  /*0660*/  LDG.E.64 R14, desc[UR8][R14.64] ;  /* 0x000000080e0e7981 */ /* 0x000ea2000c1e1b00 */
[----:B------:R-:W-:-:S05]  /*0670*/  LEA.HI.X R23, R2, UR13, R3, 0x3, P0 ;  /* 0x0000000d02177c11 */ /* 0x000fca00080f1c03 */
[----:B------:R-:W3:Y:S04]  /*0680*/  LDG.E.64 R12, desc[UR8][R22.64+0x200000] ;  /* 0x20000008160c7981 */ /* 0x000ee8000c1e1b00 */
[----:B------:R-:W4:Y:S01]  /*0690*/  LDG.E.64 R10, desc[UR8][R22.64+0x400000] ;  /* 0x40000008160a7981 */ /* 0x000f22000c1e1b00 */
[----:B------:R-:W-:-:S03]  /*06a0*/  IADD3 R16, P0, PT, R22, 0x1000000, RZ ;  /* 0x0100000016107810 */ /* 0x000fc60007f1e0ff */
[----:B------:R-:W5:Y:S01]  /*06b0*/  LDG.E.64 R8, desc[UR8][R22.64+0x600000] ;  /* 0x6000000816087981 */ /* 0x000f62000c1e1b00 */
[----:B------:R-:W-:-:S05]  /*06c0*/  IADD3.X R17, PT, PT, RZ, R23, RZ, P0, !PT ;  /* 0x00000017ff117210 */ /* 0x000fca00007fe4ff */
[----:B------:R-:W5:Y:S04]  /*06d0*/  LDG.E.64 R6, desc[UR8][R16.64+-0x800000] ;  /* 0x8000000810067981 */ /* 0x000f68000c1e1b00 */
[----:B------:R-:W5:Y:S04]  /*06e0*/  LDG.E.64 R4, desc[UR8][R16.64+-0x600000] ;  /* 0xa000000810047981 */ /* 0x000f68000c1e1b00 */
[----:B------:R-:W5:Y:S04]  /*06f0*/  LDG.E.64 R2, desc[UR8][R16.64+-0x400000] ;  /* 0xc000000810027981 */ /* 0x000f68000c1e1b00 */
[----:B------:R-:W5:Y:S01]  /*0700*/  LDG.E.64 R20, desc[UR8][R16.64+-0x200000] ;  /* 0xe000000810147981 */ /* 0x000f62000c1e1b00 */
[----:B------:R-:W-:Y:S01]  /*0710*/  UIADD3 UR4, UPT, UPT, UR4, 0x200000, URZ ;  /* 0x0020000004047890 */ /* 0x000fe2000fffe0ff */
[----:B--2---:R-:W-:-:S04]  /*0720*/  FADD R14, R25, R14 ;  /* 0x0000000e190e7221 */ /* 0x004fc80000000000 */
[----:B------:R-:W-:-:S04]  /*0730*/  FADD R15, R15, R14 ;  /* 0x0000000e0f0f7221 */ /* 0x000fc80000000000 */
[----:B---3--:R-:W-:-:S04]  /*0740*/  FADD R12, R15, R12 ;  /* 0x0000000c0f0c7221 */ /* 0x008fc80000000000 */
[----:B------:R-:W-:-:S04]  /*0750*/  FADD R13, R13, R12 ;  /* 0x0000000c0d0d7221 */ /* 0x000fc80000000000 */
[----:B----4-:R-:W-:-:S04]  /*0760*/  FADD R10, R13, R10 ;  /* 0x0000000a0d0a7221 */ /* 0x010fc80000000000 */
[----:B------:R-:W-:-:S04]  /*0770*/  FADD R11, R11, R10 ;  /* 0x0000000a0b0b7221 */ /* 0x000fc80000000000 */
[----:B-----5:R-:W-:-:S04]  /*0780*/  FADD R8, R11, R8 ;  /* 0x000000080b087221 */ /* 0x020fc80000000000 */
        /* <DEDUP_REMOVED lines=8> */
[----:B------:R-:W-:-:S07]  /*0810*/  FADD R25, R21, R20 ;  /* 0x0000001415197221 */ /* 0x000fce0000000000 */
.L_x_3:
[----:B------:R-:W-:Y:S05]  /*0820*/  BRA.U !UP2, `(.L_x_0) ;  /* 0x000000010aac7547 */ /* 0x000fea000b800000 */
        /* <DEDUP_REMOVED lines=14> */
[----:B------:R-:W4:Y:S04]  /*0910*/  LDG.E.64 R2, desc[UR8][R8.64+0x400000] ;  /* 0x4000000808027981 */ /* 0x000f28000c1e1b00 */
        /* <DEDUP_REMOVED lines=9> */
[----:B------:R-:W-:-:S07]  /*09b0*/  FADD R25, R5, R4 ;  /* 0x0000000405197221 */ /* 0x000fce0000000000 */
.L_x_4:
[----:B------:R-:W-:Y:S05]  /*09c0*/  BRA.U !UP2, `(.L_x_0) ;  /* 0x000000010a447547 */ /* 0x000fea000b800000 */
[----:B------:R-:W0:Y:S01]  /*09d0*/  LDC.64 R2, c[0x0][0x380] ;  /* 0x0000e000ff027b82 */ /* 0x000e220000000a00 */
[----:B------:R-:W-:Y:S01]  /*09e0*/  IADD3 R27, PT, PT, R26, UR4, R27 ;  /* 0x000000041a1b7c10 */ /* 0x000fe2000fffe01b */
[----:B------:R-:W-:-:S03]  /*09f0*/  UIADD3 UR6, UPT, UPT, -UR6, URZ, URZ ;  /* 0x000000ff06067290 */ /* 0x000fc6000fffe1ff */
[----:B------:R-:W-:-:S05]  /*0a00*/  IADD3 R27, PT, PT, R18, R27, RZ ;  /* 0x0000001b121b7210 */ /* 0x000fca0007ffe0ff */
[----:B0-----:R-:W-:-:S03]  /*0a10*/  IMAD.WIDE.U32 R2, R27, 0x8, R2 ;  /* 0x000000081b027825 */ /* 0x001fc600078e0002 */
[----:B------:R-:W-:Y:S02]  /*0a20*/  MOV R5, R2 ;  /* 0x0000000200057202 */ /* 0x000fe40000000f00 */
[----:B------:R-:W-:-:S07]  /*0a30*/  MOV R6, R3 ;  /* 0x0000000300067202 */ /* 0x000fce0000000f00 */
.L_x_5:
[----:B------:R-:W-:Y:S02]  /*0a40*/  MOV R2, R5 ;  /* 0x0000000500027202 */ /* 0x000fe40000000f00 */
[----:B------:R-:W-:-:S06]  /*0a50*/  MOV R3, R6 ;  /* 0x0000000600037202 */ /* 0x000fcc0000000f00 */
[----:B------:R-:W2:Y:S01]  /*0a60*/  LDG.E.64 R2, desc[UR8][R2.64] ;  /* 0x0000000802027981 */ /* 0x000ea2000c1e1b00 */
[----:B------:R-:W-:Y:S01]  /*0a70*/  UIADD3 UR6, UPT, UPT, UR6, 0x1, URZ ;  /* 0x0000000106067890 */ /* 0x000fe2000fffe0ff */
[----:B------:R-:W-:-:S03]  /*0a80*/  IADD3 R5, P0, PT, R5, 0x200000, RZ ;  /* 0x0020000005057810 */ /* 0x000fc60007f1e0ff */
[----:B------:R-:W-:Y:S01]  /*0a90*/  UISETP.NE.AND UP1, UPT, UR6, URZ, UPT ;  /* 0x000000ff0600728c */ /* 0x000fe2000bf25270 */
[----:B------:R-:W-:Y:S01]  /*0aa0*/  IADD3.X R6, PT, PT, RZ, R6, RZ, P0, !PT ;  /* 0x00000006ff067210 */ /* 0x000fe200007fe4ff */
[----:B--2---:R-:W-:-:S04]  /*0ab0*/  FADD R4, R2, R25 ;  /* 0x0000001902047221 */ /* 0x004fc80000000000 */
[----:B------:R-:W-:-:S03]  /*0ac0*/  FADD R25, R3, R4 ;  /* 0x0000000403197221 */ /* 0x000fc60000000000 */
[----:B------:R-:W-:Y:S05]  /*0ad0*/  BRA.U UP1, `(.L_x_5) ;  /* 0xfffffffd01d87547 */ /* 0x000fea000b83ffff */
.L_x_0:
[----:B------:R-:W-:Y:S01]  /*0ae0*/  BAR.SYNC.DEFER_BLOCKING 0x0 ;  /* 0x0000000000007b1d */ /* 0x000fe20000010000 */
[----:B------:R-:W-:-:S05]  /*0af0*/  MOV R15, RZ ;  /* 0x000000ff000f7202 */ /* 0x000fca0000000f00 */
[----:B------:R-:W-:Y:S05]  /*0b00*/  BRA.U !UP0, `(.L_x_6) ;  /* 0x0000000908607547 */ /* 0x000fea000b800000 */
[----:B------:R-:W-:Y:S01]  /*0b10*/  UISETP.GE.U32.AND UP2, UPT, UR11, 0x3c0001, UPT ;  /* 0x003c00010b00788c */ /* 0x000fe2000bf46070 */
[----:B------:R-:W-:Y:S01]  /*0b20*/  HFMA2 R15, -RZ, RZ, 0, 0 ;  /* 0x00000000ff0f7431 */ /* 0x000fe200000001ff */
[----:B------:R-:W-:Y:S01]  /*0b30*/  ULEA.HI UR7, UR5, 0x1, URZ, 0xe ;  /* 0x0000000105077891 */ /* 0x000fe2000f8f70ff */
[----:B------:R-:W-:-:S03]  /*0b40*/  UMOV UR4, URZ ;  /* 0x000000ff00047c82 */ /* 0x000fc60008000000 */
[----:B------:R-:W-:-:S04]  /*0b50*/  ULOP3.LUT UR10, UR7, 0xf, URZ, 0xc0, !UPT ;  /* 0x0000000f070a7892 */ /* 0x000fc8000f8ec0ff */
[----:B------:R-:W-:Y:S01]  /*0b60*/  UISETP.NE.AND UP1, UPT, UR10, URZ, UPT ;  /* 0x000000ff0a00728c */ /* 0x000fe2000bf25270 */
[----:B------:R-:W-:Y:S10]  /*0b70*/  BRA.U !UP2, `(.L_x_7) ;  /* 0x000000050a087547 */ /* 0x000ff4000b800000 */
[----:B------:R-:W0:Y:S01]  /*0b80*/  LDC.64 R2, c[0x0][0x380] ;  /* 0x0000e000ff027b82 */ /* 0x000e220000000a00 */
[----:B------:R-:W-:Y:S01]  /*0b90*/  ULOP3.LUT UR6, UR7, 0x7ff0, URZ, 0xc0, !UPT ;  /* 0x00007ff007067892 */ /* 0x000fe2000f8ec0ff */
[----:B------:R-:W-:Y:S01]  /*0ba0*/  MOV R15, RZ ;  /* 0x000000ff000f7202 */ /* 0x000fe20000000f00 */
[----:B------:R-:W-:Y:S02]  /*0bb0*/  UMOV UR4, URZ ;  /* 0x000000ff00047c82 */ /* 0x000fe40008000000 */
[----:B------:R-:W-:Y:S01]  /*0bc0*/  UIADD3 UR6, UPT, UPT, -UR6, URZ, URZ ;  /* 0x000000ff06067290 */ /* 0x000fe2000fffe1ff */
[----:B0-----:R-:W-:-:S03]  /*0bd0*/  IMAD.WIDE.U32 R2, R28, 0x8, R2 ;  /* 0x000000081c027825 */ /* 0x001fc600078e0002 */
[----:B------:R-:W-:-:S04]  /*0be0*/  IADD3 R4, P0, PT, R2, 0x1100000, RZ ;  /* 0x0110000002047810 */ /* 0x000fc80007f1e0ff */
[----:B------:R-:W-:-:S09]  /*0bf0*/  IADD3.X R5, PT, PT, RZ, R3, RZ, P0, !PT ;  /* 0x00000003ff057210 */ /* 0x000fd200007fe4ff */
.L_x_8:
        /* <DEDUP_REMOVED lines=10> */
[----:B0-----:R-:W-:-:S04]  /*0ca0*/  IADD3 R20, P0, PT, R4, 0x1000000, RZ ;  /* 0x0100000004147810 */ /* 0x001fc80007f1e0ff */
[----:B------:R-:W-:Y:S01]  /*0cb0*/  IADD3.X R21, PT, PT, RZ, R5, RZ, P0, !PT ;  /* 0x00000005ff157210 */ /* 0x000fe200007fe4ff */
[----:B----4-:R-:W-:Y:S02]  /*0cc0*/  FADD R16, R16, R15 ;  /* 0x0000000f10107221 */ /* 0x010fe40000000000 */
[----:B------:R-:W4:Y:S02]  /*0cd0*/  LDG.E.64 R14, desc[UR8][R4.64] ;  /* 0x00000008040e7981 */ /* 0x000f24000c1e1b00 */
[----:B------:R-:W-:-:S04]  /*0ce0*/  FADD R17, R17, R16 ;  /* 0x0000001011117221 */ /* 0x000fc80000000000 */
[----:B-----5:R-:W-:Y:S02]  /*0cf0*/  FADD R18, R17, R18 ;  /* 0x0000001211127221 */ /* 0x020fe40000000000 */
[----:B------:R-:W5:Y:S02]  /*0d00*/  LDG.E.64 R16, desc[UR8][R4.64+0x200000] ;  /* 0x2000000804107981 */ /* 0x000f64000c1e1b00 */
[----:B------:R-:W-:-:S04]  /*0d10*/  FADD R19, R19, R18 ;  /* 0x0000001213137221 */ /* 0x000fc80000000000 */
[----:B--2---:R-:W-:Y:S02]  /*0d20*/  FADD R2, R19, R2 ;  /* 0x0000000213027221 */ /* 0x004fe40000000000 */
[----:B------:R-:W2:Y:S02]  /*0d30*/  LDG.E.64 R18, desc[UR8][R4.64+0x400000] ;  /* 0x4000000804127981 */ /* 0x000ea4000c1e1b00 */
[----:B------:R-:W-:-:S04]  /*0d40*/  FADD R3, R3, R2 ;  /* 0x0000000203037221 */ /* 0x000fc80000000000 */
[----:B---3--:R-:W-:Y:S02]  /*0d50*/  FADD R22, R3, R22 ;  /* 0x0000001603167221 */ /* 0x008fe40000000000 */
[----:B------:R0:W3:Y:S02]  /*0d60*/  LDG.E.64 R2, desc[UR8][R4.64+0x600000] ;  /* 0x6000000804027981 */ /* 0x0000e4000c1e1b00 */
[----:B------:R-:W-:Y:S02]  /*0d70*/  FADD R27, R23, R22 ;  /* 0x00000016171b7221 */ /* 0x000fe40000000000 */
[----:B------:R-:W3:Y:S02]  /*0d80*/  LDG.E.64 R22, desc[UR8][R20.64+-0x800000] ;  /* 0x8000000814167981 */ /* 0x000ee4000c1e1b00 */
[----:B------:R-:W-:-:S04]  /*0d90*/  FADD R6, R27, R6 ;  /* 0x000000061b067221 */ /* 0x000fc80000000000 */
[----:B------:R-:W-:Y:S02]  /*0da0*/  FADD R27, R7, R6 ;  /* 0x00000006071b7221 */ /* 0x000fe40000000000 */
[----:B------:R-:W3:Y:S02]  /*0db0*/  LDG.E.64 R6, desc[UR8][R20.64+-0x600000] ;  /* 0xa000000814067981 */ /* 0x000ee4000c1e1b00 */
[----:B------:R-:W-:Y:S02]  /*0dc0*/  FADD R8, R27, R8 ;  /* 0x000000081b087221 */ /* 0x000fe40000000000 */
[----:B------:R-:W3:Y:S02]  /*0dd0*/  LDG.E.64 R26, desc[UR8][R20.64+-0x200000] ;  /* 0xe0000008141a7981 */ /* 0x000ee4000c1e1b00 */
[----:B------:R-:W-:Y:S02]  /*0de0*/  FADD R29, R9, R8 ;  /* 0x00000008091d7221 */ /* 0x000fe40000000000 */
[----:B------:R-:W3:Y:S02]  /*0df0*/  LDG.E.64 R8, desc[UR8][R20.64+-0x400000] ;  /* 0xc000000814087981 */ /* 0x000ee4000c1e1b00 */
[----:B------:R-:W-:-:S04]  /*0e00*/  FADD R10, R29, R10 ;  /* 0x0000000a1d0a7221 */ /* 0x000fc80000000000 */
        /* <DEDUP_REMOVED lines=25> */
.L_x_7:
[----:B------:R-:W-:Y:S05]  /*0fa0*/  BRA.U !UP1, `(.L_x_6) ;  /* 0x0000000509387547 */ /* 0x000fea000b800000 */
[----:B------:R-:W-:Y:S02]  /*0fb0*/  UISETP.GE.U32.AND UP1, UPT, UR10, 0x8, UPT ;  /* 0x000000080a00788c */ /* 0x000fe4000bf26070 */
[----:B------:R-:W-:-:S04]  /*0fc0*/  ULOP3.LUT UR6, UR7, 0x7, URZ, 0xc0, !UPT ;  /* 0x0000000707067892 */ /* 0x000fc8000f8ec0ff */
[----:B------:R-:W-:-:S03]  /*0fd0*/  UISETP.NE.AND UP2, UPT, UR6, URZ, UPT ;  /* 0x000000ff0600728c */ /* 0x000fc6000bf45270 */
[----:B------:R-:W-:Y:S08]  /*0fe0*/  BRA.U !UP1, `(.L_x_9) ;  /* 0x0000000109807547 */ /* 0x000ff0000b800000 */
[----:B------:R-:W0:Y:S01]  /*0ff0*/  LDCU.64 UR12, c[0x0][0x380] ;  /* 0x00007000ff0c77ac */ /* 0x000e220008000a00 */
[----:B------:R-:W-:-:S04]  /*1000*/  IADD3 R2, P0, PT, R28, UR4, RZ ;  /* 0x000000041c027c10 */ /* 0x000fc8000ff1e0ff */
[----:B------:R-:W-:Y:S02]  /*1010*/  IADD3.X R3, PT, PT, RZ, RZ, RZ, P0, !PT ;  /* 0x000000ffff037210 */ /* 0x000fe400007fe4ff */
[----:B0-----:R-:W-:-:S04]  /*1020*/  LEA R20, P0, R2, UR12, 0x3 ;  /* 0x0000000c02147c11 */ /* 0x001fc8000f8018ff */
[----:B------:R-:W-:-:S05]  /*1030*/  LEA.HI.X R21, R2, UR13, R3, 0x3, P0 ;  /* 0x0000000d02157c11 */ /* 0x000fca00080f1c03 */
[----:B------:R-:W2:Y:S04]  /*1040*/  LDG.E.64 R8, desc[UR8][R20.64+0x100000] ;  /* 0x1000000814087981 */ /* 0x000ea8000c1e1b00 */
        /* <DEDUP_REMOVED lines=26> */
.L_x_9:
        /* <DEDUP_REMOVED lines=23> */
.L_x_10:
[----:B------:R-:W-:Y:S05]  /*1360*/  BRA.U !UP2, `(.L_x_6) ;  /* 0x000000010a487547 */ /* 0x000fea000b800000 */
[----:B------:R-:W0:Y:S01]  /*1370*/  LDCU.64 UR12, c[0x0][0x380] ;  /* 0x00007000ff0c77ac */ /* 0x000e220008000a00 */
[----:B------:R-:W-:Y:S01]  /*1380*/  IADD3 R6, P1, PT, R28, UR4, RZ ;  /* 0x000000041c067c10 */ /* 0x000fe2000ff3e0ff */
[----:B------:R-:W-:-:S03]  /*1390*/  UIADD3 UR4, UPT, UPT, -UR7, URZ, URZ ;  /* 0x000000ff07047290 */ /* 0x000fc6000fffe1ff */
[----:B------:R-:W-:Y:S02]  /*13a0*/  IADD3.X R3, PT, PT, RZ, RZ, RZ, P1, !PT ;  /* 0x000000ffff037210 */ /* 0x000fe40000ffe4ff */
[----:B0-----:R-:W-:-:S04]  /*13b0*/  LEA R5, P0, R6, UR12, 0x3 ;  /* 0x0000000c06057c11 */ /* 0x001fc8000f8018ff */
[----:B------:R-:W-:Y:S02]  /*13c0*/  IADD3 R5, P1, PT, R5, 0x100000, RZ ;  /* 0x0010000005057810 */ /* 0x000fe40007f3e0ff */
[----:B------:R-:W-:-:S04]  /*13d0*/  LEA.HI.X R6, R6, UR13, R3, 0x3, P0 ;  /* 0x0000000d06067c11 */ /* 0x000fc800080f1c03 */
[----:B------:R-:W-:-:S07]  /*13e0*/  IADD3.X R6, PT, PT, RZ, R6, RZ, P1, !PT ;  /* 0x00000006ff067210 */ /* 0x000fce0000ffe4ff */
.L_x_11:
        /* <DEDUP_REMOVED lines=10> */
.L_x_6:
[----:B------:R-:W-:Y:S01]  /*1490*/  BAR.SYNC.DEFER_BLOCKING 0x0 ;  /* 0x0000000000007b1d */ /* 0x000fe20000010000 */
[----:B------:R-:W-:Y:S02]  /*14a0*/  HFMA2 R27, -RZ, RZ, 0, 0 ;  /* 0x00000000ff1b7431 */ /* 0x000fe400000001ff */
[----:B------:R-:W-:-:S03]  /*14b0*/  FADD R26, R15, R25 ;  /* 0x000000190f1a7221 */ /* 0x000fc60000000000 */
[----:B------:R-:W-:Y:S05]  /*14c0*/  BRA.U !UP0, `(.L_x_12) ;  /* 0x0000000908607547 */ /* 0x000fea000b800000 */
        /* <DEDUP_REMOVED lines=15> */
.L_x_14:
[----:B------:R-:W-:Y:S01]  /*15c0*/  IADD3 R24, P0, PT, R2, -0x1000000, RZ ;  /* 0xff00000002187810 */ /* 0x000fe20007f1e0ff */
[----:B------:R-:W2:Y:S03]  /*15d0*/  LDG.E.64 R12, desc[UR8][R2.64+-0x800000] ;  /* 0x80000008020c7981 */ /* 0x000ea6000c1e1b00 */
[----:B------:R-:W-:Y:S01]  /*15e0*/  IADD3.X R25, PT, PT, R3, -0x1, RZ, P0, !PT ;  /* 0xffffffff03197810 */ /* 0x000fe200007fe4ff */
[----:B------:R-:W3:Y:S04]  /*15f0*/  LDG.E.64 R10, desc[UR8][R2.64+-0x600000] ;  /* 0xa0000008020a7981 */ /* 0x000ee8000c1e1b00 */
[----:B------:R-:W4:Y:S04]  /*1600*/  LDG.E.64 R18, desc[UR8][R24.64] ;  /* 0x0000000818127981 */ /* 0x000f28000c1e1b00 */
[----:B------:R-:W5:Y:S04]  /*1610*/  LDG.E.64 R16, desc[UR8][R24.64+0x200000] ;  /* 0x2000000818107981 */ /* 0x000f68000c1e1b00 */
[----:B------:R-:W2:Y:S04]  /*1620*/  LDG.E.64 R14, desc[UR8][R24.64+0x400000] ;  /* 0x40000008180e7981 */ /* 0x000ea8000c1e1b00 */
[----:B------:R-:W3:Y:S04]  /*1630*/  LDG.E.64 R8, desc[UR8][R24.64+0x600000] ;  /* 0x6000000818087981 */ /* 0x000ee8000c1e1b00 */
[----:B------:R-:W3:Y:S04]  /*1640*/  LDG.E.64 R4, desc[UR8][R2.64+-0x400000] ;  /* 0xc000000802047981 */ /* 0x000ee8000c1e1b00 */
[----:B------:R-:W3:Y:S04]  /*1650*/  LDG.E.64 R6, desc[UR8][R2.64+-0x200000] ;  /* 0xe000000802067981 */ /* 0x000ee8000c1e1b00 */
[----:B------:R-:W3:Y:S04]  /*1660*/  LDG.E.64 R22, desc[UR8][R2.64] ;  /* 0x0000000802167981 */ /* 0x000ee8000c1e1b00 */
[----:B------:R-:W3:Y:S01]  /*1670*/  LDG.E.64 R20, desc[UR8][R2.64+0x200000] ;  /* 0x2000000802147981 */ /* 0x000ee2000c1e1b00 */
[----:B----4-:R-:W-:-:S04]  /*1680*/  FADD R18, R18, R27 ;  /* 0x0000001b12127221 */ /* 0x010fc80000000000 */
[----:B------:R-:W-:-:S04]  /*1690*/  FADD R19, R19, R18 ;  /* 0x0000001213137221 */ /* 0x000fc80000000000 */
[----:B-----5:R-:W-:Y:S02]  /*16a0*/  FADD R16, R19, R16 ;  /* 0x0000001013107221 */ /* 0x020fe40000000000 */
[----:B------:R-:W4:Y:S02]  /*16b0*/  LDG.E.64 R18, desc[UR8][R2.64+0x400000] ;  /* 0x4000000802127981 */ /* 0x000f24000c1e1b00 */
[----:B------:R-:W-:-:S04]  /*16c0*/  FADD R17, R17, R16 ;  /* 0x0000001011117221 */ /* 0x000fc80000000000 */
[----:B--2---:R-:W-:Y:S02]  /*16d0*/  FADD R14, R17, R14 ;  /* 0x0000000e110e7221 */ /* 0x004fe40000000000 */
[----:B------:R0:W2:Y:S02]  /*16e0*/  LDG.E.64 R16, desc[UR8][R2.64+0x600000] ;  /* 0x6000000802107981 */ /* 0x0000a4000c1e1b00 */
[----:B------:R-:W-:Y:S01]  /*16f0*/  FADD R15, R15, R14 ;  /* 0x0000000e0f0f7221 */ /* 0x000fe20000000000 */
[----:B------:R-:W-:-:S03]  /*1700*/  IADD3 R14, P0, PT, R2, 0x1000000, RZ ;  /* 0x01000000020e7810 */ /* 0x000fc60007f1e0ff */
[----:B---3--:R-:W-:Y:S01]  /*1710*/  FADD R8, R15, R8 ;  /* 0x000000080f087221 */ /* 0x008fe20000000000 */
[----:B------:R-:W-:-:S03]  /*1720*/  IADD3.X R15, PT, PT, RZ, R3, RZ, P0, !PT ;  /* 0x00000003ff0f7210 */ /* 0x000fc600007fe4ff */
[----:B------:R-:W-:Y:S02]  /*1730*/  FADD R25, R9, R8 ;  /* 0x0000000809197221 */ /* 0x000fe40000000000 */
[----:B------:R-:W3:Y:S02]  /*1740*/  LDG.E.64 R8, desc[UR8][R14.64+-0x800000] ;  /* 0x800000080e087981 */ /* 0x000ee4000c1e1b00 */
[----:B------:R-:W-:-:S04]  /*1750*/  FADD R12, R25, R12 ;  /* 0x0000000c190c7221 */ /* 0x000fc80000000000 */
[----:B------:R-:W-:Y:S02]  /*1760*/  FADD R25, R13, R12 ;  /* 0x0000000c0d197221 */ /* 0x000fe40000000000 */
[----:B------:R-:W5:Y:S02]  /*1770*/  LDG.E.64 R12, desc[UR8][R14.64+-0x600000] ;  /* 0xa00000080e0c7981 */ /* 0x000f64000c1e1b00 */
[----:B------:R-:W-:Y:S02]  /*1780*/  FADD R10, R25, R10 ;  /* 0x0000000a190a7221 */ /* 0x000fe40000000000 */
[----:B------:R-:W5:Y:S02]  /*1790*/  LDG.E.64 R24, desc[UR8][R14.64+-0x200000] ;  /* 0xe00000080e187981 */ /* 0x000f64000c1e1b00 */
[----:B------:R-:W-:Y:S02]  /*17a0*/  FADD R27, R11, R10 ;  /* 0x0000000a0b1b7221 */ /* 0x000fe40000000000 */
[----:B------:R-:W5:Y:S02]  /*17b0*/  LDG.E.64 R10, desc[UR8][R14.64+-0x400000] ;  /* 0xc00000080e0a7981 */ /* 0x000f64000c1e1b00 */
        /* <DEDUP_REMOVED lines=15> */
[----:B--2---:R-:W-:-:S04]  /*18b0*/  FADD R16, R19, R16 ;  /* 0x0000001013107221 */ /* 0x004fc80000000000 */
[----:B------:R-:W-:-:S04]  /*18c0*/  FADD R17, R17, R16 ;  /* 0x0000001011117221 */ /* 0x000fc80000000000 */
[----:B---3--:R-:W-:-:S04]  /*18d0*/  FADD R8, R17, R8 ;  /* 0x0000000811087221 */ /* 0x008fc80000000000 */
[----:B------:R-:W-:-:S04]  /*18e0*/  FADD R9, R9, R8 ;  /* 0x0000000809097221 */ /* 0x000fc80000000000 */
[----:B-----5:R-:W-:-:S04]  /*18f0*/  FADD R12, R9, R12 ;  /* 0x0000000c090c7221 */ /* 0x020fc80000000000 */
[----:B------:R-:W-:-:S04]  /*1900*/  FADD R13, R13, R12 ;  /* 0x0000000c0d0d7221 */ /* 0x000fc80000000000 */
[----:B------:R-:W-:-:S04]  /*1910*/  FADD R10, R13, R10 ;  /* 0x0000000a0d0a7221 */ /* 0x000fc80000000000 */
[----:B------:R-:W-:-:S04]  /*1920*/  FADD R11, R11, R10 ;  /* 0x0000000a0b0b7221 */ /* 0x000fc80000000000 */
[----:B------:R-:W-:-:S04]  /*1930*/  FADD R24, R11, R24 ;  /* 0x000000180b187221 */ /* 0x000fc80000000000 */
[----:B------:R-:W-:Y:S01]  /*1940*/  FADD R27, R25, R24 ;  /* 0x00000018191b7221 */ /* 0x000fe20000000000 */
[----:B------:R-:W-:Y:S06]  /*1950*/  BRA.U UP2, `(.L_x_14) ;  /* 0xfffffffd02187547 */ /* 0x000fec000b83ffff */
.L_x_13:
        /* <DEDUP_REMOVED lines=37> */
.L_x_15:
        /* <DEDUP_REMOVED lines=23> */
.L_x_16:
        /* <DEDUP_REMOVED lines=9> */
.L_x_17:
        /* <DEDUP_REMOVED lines=10> */
.L_x_12:
        /* <DEDUP_REMOVED lines=18> */
.L_x_20:
        /* <DEDUP_REMOVED lines=58> */
.L_x_19:
        /* <DEDUP_REMOVED lines=37> */
.L_x_21:
        /* <DEDUP_REMOVED lines=23> */
.L_x_22:
        /* <DEDUP_REMOVED lines=9> */
.L_x_23:
        /* <DEDUP_REMOVED lines=10> */
.L_x_18:
[----:B------:R-:W0:Y:S08]  /*2800*/  S2UR UR5, SR_CgaCtaId ;  /* 0x00000000000579c3 */ /* 0x000e300000008800 */
[----:B------:R-:W-:Y:S01]  /*2810*/  BAR.SYNC.DEFER_BLOCKING 0x0 ;  /* 0x0000000000007b1d */ /* 0x000fe20000010000 */
[----:B------:R-:W-:Y:S01]  /*2820*/  FADD R25, R25, R27 ;  /* 0x0000001b19197221 */ /* 0x000fe20000000000 */
[----:B------:R-:W-:-:S02]  /*2830*/  ISETP.GT.U32.AND P0, PT, R28, 0x7fff, PT ;  /* 0x00007fff1c00780c */ /* 0x000fc40003f04070 */
[----:B------:R-:W-:Y:S01]  /*2840*/  ISETP.GT.U32.AND P1, PT, R28, 0x3fff, PT ;  /* 0x00003fff1c00780c */ /* 0x000fe20003f24070 */
[----:B------:R-:W-:Y:S01]  /*2850*/  FADD R25, R26, R25 ;  /* 0x000000191a197221 */ /* 0x000fe20000000000 */
[----:B------:R-:W-:Y:S02]  /*2860*/  UMOV UR4, 0x400 ;  /* 0x0000040000047882 */ /* 0x000fe40000000000 */
[----:B0-----:R-:W-:-:S06]  /*2870*/  ULEA UR4, UR5, UR4, 0x18 ;  /* 0x0000000405047291 */ /* 0x001fcc000f8ec0ff */
[----:B------:R-:W-:-:S05]  /*2880*/  LEA R0, R0, UR4, 0x2 ;  /* 0x0000000400007c11 */ /* 0x000fca000f8e10ff */
[----:B------:R-:W-:Y:S01]  /*2890*/  STS [R0], R25 ;  /* 0x0000001900007388 */ /* 0x000fe20000000800 */
[----:B------:R-:W-:Y:S06]  /*28a0*/  BAR.SYNC.DEFER_BLOCKING 0x0 ;  /* 0x0000000000007b1d */ /* 0x000fec0000010000 */
[----:B------:R-:W-:Y:S04]  /*28b0*/  @!P0 LDS R2, [R0] ;  /* 0x0000000000028984 */ /* 0x000fe80000000800 */
[----:B------:R-:W0:Y:S02]  /*28c0*/  @!P0 LDS R3, [R0+0x400] ;  /* 0x0004000000038984 */ /* 0x000e240000000800 */
[----:B0-----:R-:W-:-:S05]  /*28d0*/  @!P0 FADD R3, R2, R3 ;  /* 0x0000000302038221 */ /* 0x001fca0000000000 */
[----:B------:R-:W-:Y:S01]  /*28e0*/  @!P0 STS [R0], R3 ;  /* 0x0000000300008388 */ /* 0x000fe20000000800 */
[----:B------:R-:W-:Y:S01]  /*28f0*/  BAR.SYNC.DEFER_BLOCKING 0x0 ;  /* 0x0000000000007b1d */ /* 0x000fe20000010000 */
[----:B------:R-:W-:-:S05]  /*2900*/  ISETP.GT.U32.AND P0, PT, R28, 0x1fff, PT ;  /* 0x00001fff1c00780c */ /* 0x000fca0003f04070 */
        /* <DEDUP_REMOVED lines=15> */
[----:B------:R0:W-:Y:S01]  /*2a00*/  @!P1 STS [R0], R3 ;  /* 0x0000000300009388 */ /* 0x0001e20000000800 */
[----:B------:R-:W-:Y:S06]  /*2a10*/  BAR.SYNC.DEFER_BLOCKING 0x0 ;  /* 0x0000000000007b1d */ /* 0x000fec0000010000 */
[----:B------:R-:W-:Y:S05]  /*2a20*/  @P0 EXIT ;  /* 0x000000000000094d */ /* 0x000fea0003800000 */
[----:B------:R-:W-:Y:S01]  /*2a30*/  LDS R4, [R0] ;  /* 0x0000000000047984 */ /* 0x000fe20000000800 */
[----:B0-----:R-:W0:Y:S03]  /*2a40*/  LDC.64 R2, c[0x0][0x388] ;  /* 0x0000e200ff027b82 */ /* 0x001e260000000a00 */
[----:B------:R-:W1:Y:S01]  /*2a50*/  LDS R5, [R0+0x40] ;  /* 0x0000400000057984 */ /* 0x000e620000000800 */
[----:B0-----:R-:W-:-:S04]  /*2a60*/  IMAD.WIDE.U32 R28, R28, 0x4, R2 ;  /* 0x000000041c1c7825 */ /* 0x001fc800078e0002 */
[----:B-1----:R-:W-:-:S05]  /*2a70*/  FADD R5, R4, R5 ;  /* 0x0000000504057221 */ /* 0x002fca0000000000 */
[----:B------:R-:W-:Y:S01]  /*2a80*/  STG.E desc[UR8][R28.64], R5 ;  /* 0x000000051c007986 */ /* 0x000fe2000c101908 */
[----:B------:R-:W-:Y:S05]  /*2a90*/  EXIT ;  /* 0x000000000000794d */ /* 0x000fea0003800000 */
.L_x_24:
[----:B------:R-:W-:-:S00]  /*2aa0*/  BRA `(.L_x_24) ;  /* 0xfffffffc00fc7947 */ /* 0x000fc0000383ffff */
[----:B------:R-:W-:-:S00]  /*2ab0*/  NOP ;  /* 0x0000000000007918 */ /* 0x000fc00000000000 */
        /* <DEDUP_REMOVED lines=12> */
.L_x_25:


//--------------------- .nv.shared._Z17reduction_complexPfS_ii --------------------------
	.section	.nv.shared._Z17reduction_complexPfS_ii,"aw",@nobits
	.sectionflags	@""
	.align	4
.nv.shared._Z17reduction_complexPfS_ii:
	.zero		3072


//--------------------- .nv.shared.reserved.0     --------------------------
	.section	.nv.shared.reserved.0,"aw",@nobits
	.weak		__nv_reservedSMEM_offset_0_alias
	.size		__nv_reservedSMEM_offset_0_alias, 0, 64
	.other		__nv_reservedSMEM_offset_0_alias,@"STO_CUDA_RESERVED_SHARED STV_DEFAULT"
__nv_reservedSMEM_offset_0_alias:
	.zero		0
	.zero		64


//--------------------- .nv.constant0._Z17reduction_complexPfS_ii --------------------------
	.section	.nv.constant0._Z17reduction_complexPfS_ii,"a",@progbits
	.sectionflags	@""
	.align	4
.nv.constant0._Z17reduction_complexPfS_ii:
	.zero		920


//--------------------- SYMBOLS --------------------------

	.type		.nv.reservedSmem.offset0,@object
	.size		.nv.reservedSmem.offset0,0x4
	.type		.nv.reservedSmem.cap,@object
	.size		.nv.reservedSmem.cap,0x4
